//
// Generated by NVIDIA NVVM Compiler
//
// Compiler Build ID: CL-36424714
// Cuda compilation tools, release 13.0, V13.0.88
// Based on NVVM 20.0.0
//

.version 9.0
.target sm_100
.address_size 64

	// .globl	LogTransmittancePreblurKernel

.visible .entry LogTransmittancePreblurKernel(
	.param .u64 .ptr .align 1 LogTransmittancePreblurKernel_param_0,
	.param .u64 .ptr .align 1 LogTransmittancePreblurKernel_param_1,
	.param .u32 LogTransmittancePreblurKernel_param_2,
	.param .u32 LogTransmittancePreblurKernel_param_3,
	.param .u32 LogTransmittancePreblurKernel_param_4,
	.param .u32 LogTransmittancePreblurKernel_param_5,
	.param .u32 LogTransmittancePreblurKernel_param_6,
	.param .f32 LogTransmittancePreblurKernel_param_7
)
{
	.reg .pred 	%p<19>;
	.reg .b32 	%r<69>;
	.reg .b32 	%f<214>;
	.reg .b64 	%rd<9>;

	ld.param.u64 	%rd2, [LogTransmittancePreblurKernel_param_0];
	ld.param.u64 	%rd3, [LogTransmittancePreblurKernel_param_1];
	ld.param.u32 	%r18, [LogTransmittancePreblurKernel_param_2];
	ld.param.u32 	%r23, [LogTransmittancePreblurKernel_param_3];
	ld.param.u32 	%r20, [LogTransmittancePreblurKernel_param_4];
	ld.param.u32 	%r21, [LogTransmittancePreblurKernel_param_5];
	ld.param.u32 	%r22, [LogTransmittancePreblurKernel_param_6];
	ld.param.f32 	%f36, [LogTransmittancePreblurKernel_param_7];
	mov.u32 	%r24, %ctaid.x;
	mov.u32 	%r25, %ntid.x;
	mov.u32 	%r26, %tid.x;
	mad.lo.s32 	%r1, %r24, %r25, %r26;
	mov.u32 	%r27, %ctaid.y;
	mov.u32 	%r28, %ntid.y;
	mov.u32 	%r29, %tid.y;
	mad.lo.s32 	%r30, %r27, %r28, %r29;
	setp.ge.s32 	%p2, %r1, %r18;
	setp.ge.s32 	%p3, %r30, %r23;
	or.pred  	%p4, %p2, %p3;
	@%p4 bra 	$L__BB0_11;
	cvt.rn.f32.s32 	%f38, %r22;
	sqrt.rn.f32 	%f39, %f38;
	mul.f32 	%f1, %f36, %f39;
	mul.f32 	%f40, %f1, 0f40400000;
	cvt.rpi.f32.f32 	%f41, %f40;
	cvt.rzi.s32.f32 	%r3, %f41;
	neg.s32 	%r4, %r3;
	setp.lt.s32 	%p5, %r3, 0;
	mov.f32 	%f200, 0f00000000;
	mov.f32 	%f201, %f200;
	mov.f32 	%f202, %f200;
	mov.f32 	%f203, %f200;
	mov.f32 	%f204, %f200;
	@%p5 bra 	$L__BB0_8;
	add.f32 	%f43, %f1, %f1;
	mul.f32 	%f2, %f1, %f43;
	cvta.to.global.u64 	%rd1, %rd2;
	mov.f32 	%f204, 0f00000000;
	shl.b32 	%r31, %r3, 1;
	neg.s32 	%r6, %r31;
	sub.s32 	%r7, %r1, %r3;
	mov.u32 	%r64, %r4;
	mov.f32 	%f203, %f204;
	mov.f32 	%f202, %f204;
	mov.f32 	%f201, %f204;
	mov.f32 	%f200, %f204;
$L__BB0_3:
	add.s32 	%r32, %r64, %r30;
	setp.lt.s32 	%p6, %r32, 0;
	setp.ge.s32 	%p7, %r32, %r23;
	or.pred  	%p1, %p6, %p7;
	mad.lo.s32 	%r33, %r32, %r20, %r7;
	shl.b32 	%r66, %r33, 2;
	mov.u32 	%r65, %r7;
	mov.u32 	%r67, %r6;
	mov.u32 	%r68, %r4;
$L__BB0_4:
	setp.lt.s32 	%p8, %r65, 0;
	setp.ge.s32 	%p9, %r65, %r18;
	or.pred  	%p10, %p8, %p9;
	or.pred  	%p11, %p10, %p1;
	@%p11 bra 	$L__BB0_6;
	mul.wide.s32 	%rd4, %r66, 4;
	add.s64 	%rd5, %rd1, %rd4;
	ld.global.nc.f32 	%f44, [%rd5];
	ld.global.nc.f32 	%f45, [%rd5+4];
	ld.global.nc.f32 	%f46, [%rd5+8];
	ld.global.nc.f32 	%f47, [%rd5+12];
	mov.f32 	%f48, 0f3F800000;
	sub.f32 	%f49, %f48, %f44;
	sub.f32 	%f50, %f48, %f45;
	sub.f32 	%f51, %f48, %f46;
	sub.f32 	%f52, %f48, %f47;
	max.f32 	%f53, %f49, 0f358637BD;
	max.f32 	%f54, %f50, 0f358637BD;
	max.f32 	%f55, %f51, 0f358637BD;
	max.f32 	%f56, %f52, 0f358637BD;
	mov.b32 	%r34, %f53;
	add.s32 	%r35, %r34, -1059760811;
	and.b32  	%r36, %r35, -8388608;
	sub.s32 	%r37, %r34, %r36;
	mov.b32 	%f57, %r37;
	cvt.rn.f32.s32 	%f58, %r36;
	fma.rn.f32 	%f59, %f58, 0f34000000, 0f00000000;
	add.f32 	%f60, %f57, 0fBF800000;
	fma.rn.f32 	%f61, %f60, 0fBE055027, 0f3E1039F6;
	fma.rn.f32 	%f62, %f61, %f60, 0fBDF8CDCC;
	fma.rn.f32 	%f63, %f62, %f60, 0f3E0F2955;
	fma.rn.f32 	%f64, %f63, %f60, 0fBE2AD8B9;
	fma.rn.f32 	%f65, %f64, %f60, 0f3E4CED0B;
	fma.rn.f32 	%f66, %f65, %f60, 0fBE7FFF22;
	fma.rn.f32 	%f67, %f66, %f60, 0f3EAAAA78;
	fma.rn.f32 	%f68, %f67, %f60, 0fBF000000;
	mul.f32 	%f69, %f60, %f68;
	fma.rn.f32 	%f70, %f69, %f60, %f60;
	fma.rn.f32 	%f71, %f59, 0f3F317218, %f70;
	setp.gt.u32 	%p12, %r34, 2139095039;
	fma.rn.f32 	%f72, %f53, 0f7F800000, 0f7F800000;
	selp.f32 	%f73, %f72, %f71, %p12;
	mov.b32 	%r38, %f54;
	add.s32 	%r39, %r38, -1059760811;
	and.b32  	%r40, %r39, -8388608;
	sub.s32 	%r41, %r38, %r40;
	mov.b32 	%f74, %r41;
	cvt.rn.f32.s32 	%f75, %r40;
	fma.rn.f32 	%f76, %f75, 0f34000000, 0f00000000;
	add.f32 	%f77, %f74, 0fBF800000;
	fma.rn.f32 	%f78, %f77, 0fBE055027, 0f3E1039F6;
	fma.rn.f32 	%f79, %f78, %f77, 0fBDF8CDCC;
	fma.rn.f32 	%f80, %f79, %f77, 0f3E0F2955;
	fma.rn.f32 	%f81, %f80, %f77, 0fBE2AD8B9;
	fma.rn.f32 	%f82, %f81, %f77, 0f3E4CED0B;
	fma.rn.f32 	%f83, %f82, %f77, 0fBE7FFF22;
	fma.rn.f32 	%f84, %f83, %f77, 0f3EAAAA78;
	fma.rn.f32 	%f85, %f84, %f77, 0fBF000000;
	mul.f32 	%f86, %f77, %f85;
	fma.rn.f32 	%f87, %f86, %f77, %f77;
	fma.rn.f32 	%f88, %f76, 0f3F317218, %f87;
	setp.gt.u32 	%p13, %r38, 2139095039;
	fma.rn.f32 	%f89, %f54, 0f7F800000, 0f7F800000;
	selp.f32 	%f90, %f89, %f88, %p13;
	mov.b32 	%r42, %f55;
	add.s32 	%r43, %r42, -1059760811;
	and.b32  	%r44, %r43, -8388608;
	sub.s32 	%r45, %r42, %r44;
	mov.b32 	%f91, %r45;
	cvt.rn.f32.s32 	%f92, %r44;
	fma.rn.f32 	%f93, %f92, 0f34000000, 0f00000000;
	add.f32 	%f94, %f91, 0fBF800000;
	fma.rn.f32 	%f95, %f94, 0fBE055027, 0f3E1039F6;
	fma.rn.f32 	%f96, %f95, %f94, 0fBDF8CDCC;
	fma.rn.f32 	%f97, %f96, %f94, 0f3E0F2955;
	fma.rn.f32 	%f98, %f97, %f94, 0fBE2AD8B9;
	fma.rn.f32 	%f99, %f98, %f94, 0f3E4CED0B;
	fma.rn.f32 	%f100, %f99, %f94, 0fBE7FFF22;
	fma.rn.f32 	%f101, %f100, %f94, 0f3EAAAA78;
	fma.rn.f32 	%f102, %f101, %f94, 0fBF000000;
	mul.f32 	%f103, %f94, %f102;
	fma.rn.f32 	%f104, %f103, %f94, %f94;
	fma.rn.f32 	%f105, %f93, 0f3F317218, %f104;
	setp.gt.u32 	%p14, %r42, 2139095039;
	fma.rn.f32 	%f106, %f55, 0f7F800000, 0f7F800000;
	selp.f32 	%f107, %f106, %f105, %p14;
	mov.b32 	%r46, %f56;
	add.s32 	%r47, %r46, -1059760811;
	and.b32  	%r48, %r47, -8388608;
	sub.s32 	%r49, %r46, %r48;
	mov.b32 	%f108, %r49;
	cvt.rn.f32.s32 	%f109, %r48;
	fma.rn.f32 	%f110, %f109, 0f34000000, 0f00000000;
	add.f32 	%f111, %f108, 0fBF800000;
	fma.rn.f32 	%f112, %f111, 0fBE055027, 0f3E1039F6;
	fma.rn.f32 	%f113, %f112, %f111, 0fBDF8CDCC;
	fma.rn.f32 	%f114, %f113, %f111, 0f3E0F2955;
	fma.rn.f32 	%f115, %f114, %f111, 0fBE2AD8B9;
	fma.rn.f32 	%f116, %f115, %f111, 0f3E4CED0B;
	fma.rn.f32 	%f117, %f116, %f111, 0fBE7FFF22;
	fma.rn.f32 	%f118, %f117, %f111, 0f3EAAAA78;
	fma.rn.f32 	%f119, %f118, %f111, 0fBF000000;
	mul.f32 	%f120, %f111, %f119;
	fma.rn.f32 	%f121, %f120, %f111, %f111;
	fma.rn.f32 	%f122, %f110, 0f3F317218, %f121;
	setp.gt.u32 	%p15, %r46, 2139095039;
	fma.rn.f32 	%f123, %f56, 0f7F800000, 0f7F800000;
	selp.f32 	%f124, %f123, %f122, %p15;
	mul.lo.s32 	%r50, %r64, %r64;
	mad.lo.s32 	%r51, %r68, %r68, %r50;
	cvt.rn.f32.u32 	%f125, %r51;
	sqrt.rn.f32 	%f126, %f125;
	neg.f32 	%f127, %f126;
	mul.f32 	%f128, %f126, %f127;
	div.rn.f32 	%f129, %f128, %f2;
	fma.rn.f32 	%f130, %f129, 0f3BBB989D, 0f3F000000;
	cvt.sat.f32.f32 	%f131, %f130;
	mov.f32 	%f132, 0f4B400001;
	mov.f32 	%f133, 0f437C0000;
	fma.rm.f32 	%f134, %f131, %f133, %f132;
	add.f32 	%f135, %f134, 0fCB40007F;
	neg.f32 	%f136, %f135;
	fma.rn.f32 	%f137, %f129, 0f3FB8AA3B, %f136;
	fma.rn.f32 	%f138, %f129, 0f32A57060, %f137;
	mov.b32 	%r52, %f134;
	shl.b32 	%r53, %r52, 23;
	mov.b32 	%f139, %r53;
	ex2.approx.ftz.f32 	%f140, %f138;
	mul.f32 	%f141, %f140, %f139;
	fma.rn.f32 	%f200, %f141, %f73, %f200;
	fma.rn.f32 	%f201, %f141, %f90, %f201;
	fma.rn.f32 	%f202, %f141, %f107, %f202;
	fma.rn.f32 	%f203, %f141, %f124, %f203;
	add.f32 	%f204, %f204, %f141;
$L__BB0_6:
	add.s32 	%r68, %r68, 1;
	add.s32 	%r67, %r67, 1;
	add.s32 	%r66, %r66, 4;
	add.s32 	%r65, %r65, 1;
	setp.ne.s32 	%p16, %r67, 1;
	@%p16 bra 	$L__BB0_4;
	add.s32 	%r17, %r64, 1;
	setp.ne.s32 	%p17, %r64, %r3;
	mov.u32 	%r64, %r17;
	@%p17 bra 	$L__BB0_3;
$L__BB0_8:
	setp.leu.f32 	%p18, %f204, 0f00000000;
	@%p18 bra 	$L__BB0_10;
	rcp.rn.f32 	%f142, %f204;
	mul.f32 	%f200, %f200, %f142;
	mul.f32 	%f201, %f201, %f142;
	mul.f32 	%f202, %f202, %f142;
	mul.f32 	%f203, %f203, %f142;
$L__BB0_10:
	fma.rn.f32 	%f143, %f200, 0f3BBB989D, 0f3F000000;
	cvt.sat.f32.f32 	%f144, %f143;
	mov.f32 	%f145, 0f4B400001;
	mov.f32 	%f146, 0f437C0000;
	fma.rm.f32 	%f147, %f144, %f146, %f145;
	add.f32 	%f148, %f147, 0fCB40007F;
	neg.f32 	%f149, %f148;
	fma.rn.f32 	%f150, %f200, 0f3FB8AA3B, %f149;
	fma.rn.f32 	%f151, %f200, 0f32A57060, %f150;
	mov.b32 	%r54, %f147;
	shl.b32 	%r55, %r54, 23;
	mov.b32 	%f152, %r55;
	ex2.approx.ftz.f32 	%f153, %f151;
	mul.f32 	%f154, %f153, %f152;
	mov.f32 	%f155, 0f3F800000;
	sub.f32 	%f156, %f155, %f154;
	fma.rn.f32 	%f157, %f201, 0f3BBB989D, 0f3F000000;
	cvt.sat.f32.f32 	%f158, %f157;
	fma.rm.f32 	%f159, %f158, %f146, %f145;
	add.f32 	%f160, %f159, 0fCB40007F;
	neg.f32 	%f161, %f160;
	fma.rn.f32 	%f162, %f201, 0f3FB8AA3B, %f161;
	fma.rn.f32 	%f163, %f201, 0f32A57060, %f162;
	mov.b32 	%r56, %f159;
	shl.b32 	%r57, %r56, 23;
	mov.b32 	%f164, %r57;
	ex2.approx.ftz.f32 	%f165, %f163;
	mul.f32 	%f166, %f165, %f164;
	sub.f32 	%f167, %f155, %f166;
	fma.rn.f32 	%f168, %f202, 0f3BBB989D, 0f3F000000;
	cvt.sat.f32.f32 	%f169, %f168;
	fma.rm.f32 	%f170, %f169, %f146, %f145;
	add.f32 	%f171, %f170, 0fCB40007F;
	neg.f32 	%f172, %f171;
	fma.rn.f32 	%f173, %f202, 0f3FB8AA3B, %f172;
	fma.rn.f32 	%f174, %f202, 0f32A57060, %f173;
	mov.b32 	%r58, %f170;
	shl.b32 	%r59, %r58, 23;
	mov.b32 	%f175, %r59;
	ex2.approx.ftz.f32 	%f176, %f174;
	mul.f32 	%f177, %f176, %f175;
	sub.f32 	%f178, %f155, %f177;
	fma.rn.f32 	%f179, %f203, 0f3BBB989D, 0f3F000000;
	cvt.sat.f32.f32 	%f180, %f179;
	fma.rm.f32 	%f181, %f180, %f146, %f145;
	add.f32 	%f182, %f181, 0fCB40007F;
	neg.f32 	%f183, %f182;
	fma.rn.f32 	%f184, %f203, 0f3FB8AA3B, %f183;
	fma.rn.f32 	%f185, %f203, 0f32A57060, %f184;
	mov.b32 	%r60, %f181;
	shl.b32 	%r61, %r60, 23;
	mov.b32 	%f186, %r61;
	ex2.approx.ftz.f32 	%f187, %f185;
	mul.f32 	%f188, %f187, %f186;
	sub.f32 	%f189, %f155, %f188;
	mad.lo.s32 	%r62, %r21, %r30, %r1;
	shl.b32 	%r63, %r62, 2;
	cvta.to.global.u64 	%rd6, %rd3;
	mul.wide.s32 	%rd7, %r63, 4;
	add.s64 	%rd8, %rd6, %rd7;
	st.global.f32 	[%rd8], %f156;
	st.global.f32 	[%rd8+4], %f167;
	st.global.f32 	[%rd8+8], %f178;
	st.global.f32 	[%rd8+12], %f189;
$L__BB0_11:
	ret;

}
	// .globl	LogTransmittancePreblurHKernel
.visible .entry LogTransmittancePreblurHKernel(
	.param .u64 .ptr .align 1 LogTransmittancePreblurHKernel_param_0,
	.param .u64 .ptr .align 1 LogTransmittancePreblurHKernel_param_1,
	.param .u32 LogTransmittancePreblurHKernel_param_2,
	.param .u32 LogTransmittancePreblurHKernel_param_3,
	.param .u32 LogTransmittancePreblurHKernel_param_4,
	.param .u32 LogTransmittancePreblurHKernel_param_5,
	.param .u32 LogTransmittancePreblurHKernel_param_6,
	.param .f32 LogTransmittancePreblurHKernel_param_7
)
{
	.reg .pred 	%p<14>;
	.reg .b32 	%r<56>;
	.reg .b32 	%f<156>;
	.reg .b64 	%rd<9>;

	ld.param.u64 	%rd2, [LogTransmittancePreblurHKernel_param_0];
	ld.param.u64 	%rd3, [LogTransmittancePreblurHKernel_param_1];
	ld.param.u32 	%r16, [LogTransmittancePreblurHKernel_param_2];
	ld.param.u32 	%r20, [LogTransmittancePreblurHKernel_param_3];
	ld.param.u32 	%r17, [LogTransmittancePreblurHKernel_param_4];
	ld.param.u32 	%r18, [LogTransmittancePreblurHKernel_param_5];
	ld.param.u32 	%r19, [LogTransmittancePreblurHKernel_param_6];
	ld.param.f32 	%f31, [LogTransmittancePreblurHKernel_param_7];
	mov.u32 	%r22, %ctaid.x;
	mov.u32 	%r23, %ntid.x;
	mov.u32 	%r24, %tid.x;
	mad.lo.s32 	%r1, %r22, %r23, %r24;
	mov.u32 	%r25, %ctaid.y;
	mov.u32 	%r26, %ntid.y;
	mov.u32 	%r27, %tid.y;
	mad.lo.s32 	%r28, %r25, %r26, %r27;
	setp.ge.s32 	%p1, %r1, %r16;
	setp.ge.s32 	%p2, %r28, %r20;
	or.pred  	%p3, %p1, %p2;
	@%p3 bra 	$L__BB1_9;
	cvt.rn.f32.s32 	%f33, %r19;
	sqrt.rn.f32 	%f34, %f33;
	mul.f32 	%f1, %f31, %f34;
	mul.f32 	%f35, %f1, 0f40400000;
	cvt.rpi.f32.f32 	%f36, %f35;
	cvt.rzi.s32.f32 	%r3, %f36;
	setp.lt.s32 	%p4, %r3, 0;
	mov.f32 	%f142, 0f00000000;
	mov.f32 	%f143, %f142;
	mov.f32 	%f144, %f142;
	mov.f32 	%f145, %f142;
	mov.f32 	%f146, %f142;
	@%p4 bra 	$L__BB1_6;
	neg.s32 	%r55, %r3;
	add.f32 	%f38, %f1, %f1;
	mul.f32 	%f2, %f1, %f38;
	shl.b32 	%r29, %r3, 1;
	neg.s32 	%r54, %r29;
	mad.lo.s32 	%r30, %r17, %r28, %r1;
	sub.s32 	%r31, %r30, %r3;
	shl.b32 	%r53, %r31, 2;
	sub.s32 	%r52, %r1, %r3;
	cvta.to.global.u64 	%rd1, %rd2;
	mov.f32 	%f146, 0f00000000;
	mov.f32 	%f145, %f146;
	mov.f32 	%f144, %f146;
	mov.f32 	%f143, %f146;
	mov.f32 	%f142, %f146;
$L__BB1_3:
	setp.lt.s32 	%p5, %r52, 0;
	setp.ge.s32 	%p6, %r52, %r16;
	or.pred  	%p7, %p5, %p6;
	@%p7 bra 	$L__BB1_5;
	mul.wide.s32 	%rd4, %r53, 4;
	add.s64 	%rd5, %rd1, %rd4;
	ld.global.nc.f32 	%f39, [%rd5];
	ld.global.nc.f32 	%f40, [%rd5+4];
	ld.global.nc.f32 	%f41, [%rd5+8];
	ld.global.nc.f32 	%f42, [%rd5+12];
	mov.f32 	%f43, 0f3F800000;
	sub.f32 	%f44, %f43, %f39;
	max.f32 	%f45, %f44, 0f358637BD;
	sub.f32 	%f46, %f43, %f40;
	max.f32 	%f47, %f46, 0f358637BD;
	sub.f32 	%f48, %f43, %f41;
	max.f32 	%f49, %f48, 0f358637BD;
	sub.f32 	%f50, %f43, %f42;
	max.f32 	%f51, %f50, 0f358637BD;
	mov.b32 	%r32, %f45;
	add.s32 	%r33, %r32, -1059760811;
	and.b32  	%r34, %r33, -8388608;
	sub.s32 	%r35, %r32, %r34;
	mov.b32 	%f52, %r35;
	cvt.rn.f32.s32 	%f53, %r34;
	fma.rn.f32 	%f54, %f53, 0f34000000, 0f00000000;
	add.f32 	%f55, %f52, 0fBF800000;
	fma.rn.f32 	%f56, %f55, 0fBE055027, 0f3E1039F6;
	fma.rn.f32 	%f57, %f56, %f55, 0fBDF8CDCC;
	fma.rn.f32 	%f58, %f57, %f55, 0f3E0F2955;
	fma.rn.f32 	%f59, %f58, %f55, 0fBE2AD8B9;
	fma.rn.f32 	%f60, %f59, %f55, 0f3E4CED0B;
	fma.rn.f32 	%f61, %f60, %f55, 0fBE7FFF22;
	fma.rn.f32 	%f62, %f61, %f55, 0f3EAAAA78;
	fma.rn.f32 	%f63, %f62, %f55, 0fBF000000;
	mul.f32 	%f64, %f55, %f63;
	fma.rn.f32 	%f65, %f64, %f55, %f55;
	fma.rn.f32 	%f66, %f54, 0f3F317218, %f65;
	setp.gt.u32 	%p8, %r32, 2139095039;
	fma.rn.f32 	%f67, %f45, 0f7F800000, 0f7F800000;
	selp.f32 	%f68, %f67, %f66, %p8;
	mov.b32 	%r36, %f47;
	add.s32 	%r37, %r36, -1059760811;
	and.b32  	%r38, %r37, -8388608;
	sub.s32 	%r39, %r36, %r38;
	mov.b32 	%f69, %r39;
	cvt.rn.f32.s32 	%f70, %r38;
	fma.rn.f32 	%f71, %f70, 0f34000000, 0f00000000;
	add.f32 	%f72, %f69, 0fBF800000;
	fma.rn.f32 	%f73, %f72, 0fBE055027, 0f3E1039F6;
	fma.rn.f32 	%f74, %f73, %f72, 0fBDF8CDCC;
	fma.rn.f32 	%f75, %f74, %f72, 0f3E0F2955;
	fma.rn.f32 	%f76, %f75, %f72, 0fBE2AD8B9;
	fma.rn.f32 	%f77, %f76, %f72, 0f3E4CED0B;
	fma.rn.f32 	%f78, %f77, %f72, 0fBE7FFF22;
	fma.rn.f32 	%f79, %f78, %f72, 0f3EAAAA78;
	fma.rn.f32 	%f80, %f79, %f72, 0fBF000000;
	mul.f32 	%f81, %f72, %f80;
	fma.rn.f32 	%f82, %f81, %f72, %f72;
	fma.rn.f32 	%f83, %f71, 0f3F317218, %f82;
	setp.gt.u32 	%p9, %r36, 2139095039;
	fma.rn.f32 	%f84, %f47, 0f7F800000, 0f7F800000;
	selp.f32 	%f85, %f84, %f83, %p9;
	mov.b32 	%r40, %f49;
	add.s32 	%r41, %r40, -1059760811;
	and.b32  	%r42, %r41, -8388608;
	sub.s32 	%r43, %r40, %r42;
	mov.b32 	%f86, %r43;
	cvt.rn.f32.s32 	%f87, %r42;
	fma.rn.f32 	%f88, %f87, 0f34000000, 0f00000000;
	add.f32 	%f89, %f86, 0fBF800000;
	fma.rn.f32 	%f90, %f89, 0fBE055027, 0f3E1039F6;
	fma.rn.f32 	%f91, %f90, %f89, 0fBDF8CDCC;
	fma.rn.f32 	%f92, %f91, %f89, 0f3E0F2955;
	fma.rn.f32 	%f93, %f92, %f89, 0fBE2AD8B9;
	fma.rn.f32 	%f94, %f93, %f89, 0f3E4CED0B;
	fma.rn.f32 	%f95, %f94, %f89, 0fBE7FFF22;
	fma.rn.f32 	%f96, %f95, %f89, 0f3EAAAA78;
	fma.rn.f32 	%f97, %f96, %f89, 0fBF000000;
	mul.f32 	%f98, %f89, %f97;
	fma.rn.f32 	%f99, %f98, %f89, %f89;
	fma.rn.f32 	%f100, %f88, 0f3F317218, %f99;
	setp.gt.u32 	%p10, %r40, 2139095039;
	fma.rn.f32 	%f101, %f49, 0f7F800000, 0f7F800000;
	selp.f32 	%f102, %f101, %f100, %p10;
	mov.b32 	%r44, %f51;
	add.s32 	%r45, %r44, -1059760811;
	and.b32  	%r46, %r45, -8388608;
	sub.s32 	%r47, %r44, %r46;
	mov.b32 	%f103, %r47;
	cvt.rn.f32.s32 	%f104, %r46;
	fma.rn.f32 	%f105, %f104, 0f34000000, 0f00000000;
	add.f32 	%f106, %f103, 0fBF800000;
	fma.rn.f32 	%f107, %f106, 0fBE055027, 0f3E1039F6;
	fma.rn.f32 	%f108, %f107, %f106, 0fBDF8CDCC;
	fma.rn.f32 	%f109, %f108, %f106, 0f3E0F2955;
	fma.rn.f32 	%f110, %f109, %f106, 0fBE2AD8B9;
	fma.rn.f32 	%f111, %f110, %f106, 0f3E4CED0B;
	fma.rn.f32 	%f112, %f111, %f106, 0fBE7FFF22;
	fma.rn.f32 	%f113, %f112, %f106, 0f3EAAAA78;
	fma.rn.f32 	%f114, %f113, %f106, 0fBF000000;
	mul.f32 	%f115, %f106, %f114;
	fma.rn.f32 	%f116, %f115, %f106, %f106;
	fma.rn.f32 	%f117, %f105, 0f3F317218, %f116;
	setp.gt.u32 	%p11, %r44, 2139095039;
	fma.rn.f32 	%f118, %f51, 0f7F800000, 0f7F800000;
	selp.f32 	%f119, %f118, %f117, %p11;
	cvt.rn.f32.s32 	%f120, %r55;
	neg.f32 	%f121, %f120;
	mul.f32 	%f122, %f120, %f121;
	div.rn.f32 	%f123, %f122, %f2;
	fma.rn.f32 	%f124, %f123, 0f3BBB989D, 0f3F000000;
	cvt.sat.f32.f32 	%f125, %f124;
	mov.f32 	%f126, 0f4B400001;
	mov.f32 	%f127, 0f437C0000;
	fma.rm.f32 	%f128, %f125, %f127, %f126;
	add.f32 	%f129, %f128, 0fCB40007F;
	neg.f32 	%f130, %f129;
	fma.rn.f32 	%f131, %f123, 0f3FB8AA3B, %f130;
	fma.rn.f32 	%f132, %f123, 0f32A57060, %f131;
	mov.b32 	%r48, %f128;
	shl.b32 	%r49, %r48, 23;
	mov.b32 	%f133, %r49;
	ex2.approx.ftz.f32 	%f134, %f132;
	mul.f32 	%f135, %f134, %f133;
	fma.rn.f32 	%f142, %f135, %f68, %f142;
	fma.rn.f32 	%f143, %f135, %f85, %f143;
	fma.rn.f32 	%f144, %f135, %f102, %f144;
	fma.rn.f32 	%f145, %f135, %f119, %f145;
	add.f32 	%f146, %f146, %f135;
$L__BB1_5:
	add.s32 	%r55, %r55, 1;
	add.s32 	%r54, %r54, 1;
	add.s32 	%r53, %r53, 4;
	add.s32 	%r52, %r52, 1;
	setp.ne.s32 	%p12, %r54, 1;
	@%p12 bra 	$L__BB1_3;
$L__BB1_6:
	setp.leu.f32 	%p13, %f146, 0f00000000;
	@%p13 bra 	$L__BB1_8;
	rcp.rn.f32 	%f136, %f146;
	mul.f32 	%f142, %f142, %f136;
	mul.f32 	%f143, %f143, %f136;
	mul.f32 	%f144, %f144, %f136;
	mul.f32 	%f145, %f145, %f136;
$L__BB1_8:
	mad.lo.s32 	%r50, %r18, %r28, %r1;
	shl.b32 	%r51, %r50, 2;
	cvta.to.global.u64 	%rd6, %rd3;
	mul.wide.s32 	%rd7, %r51, 4;
	add.s64 	%rd8, %rd6, %rd7;
	st.global.f32 	[%rd8], %f142;
	st.global.f32 	[%rd8+4], %f143;
	st.global.f32 	[%rd8+8], %f144;
	st.global.f32 	[%rd8+12], %f145;
$L__BB1_9:
	ret;

}
	// .globl	LogTransmittancePreblurVKernel
.visible .entry LogTransmittancePreblurVKernel(
	.param .u64 .ptr .align 1 LogTransmittancePreblurVKernel_param_0,
	.param .u64 .ptr .align 1 LogTransmittancePreblurVKernel_param_1,
	.param .u32 LogTransmittancePreblurVKernel_param_2,
	.param .u32 LogTransmittancePreblurVKernel_param_3,
	.param .u32 LogTransmittancePreblurVKernel_param_4,
	.param .u32 LogTransmittancePreblurVKernel_param_5,
	.param .u32 LogTransmittancePreblurVKernel_param_6,
	.param .f32 LogTransmittancePreblurVKernel_param_7
)
{
	.reg .pred 	%p<17>;
	.reg .b32 	%r<65>;
	.reg .b32 	%f<196>;
	.reg .b64 	%rd<13>;

	ld.param.u64 	%rd3, [LogTransmittancePreblurVKernel_param_0];
	ld.param.u64 	%rd2, [LogTransmittancePreblurVKernel_param_1];
	ld.param.u32 	%r24, [LogTransmittancePreblurVKernel_param_2];
	ld.param.u32 	%r25, [LogTransmittancePreblurVKernel_param_3];
	ld.param.u32 	%r21, [LogTransmittancePreblurVKernel_param_4];
	ld.param.u32 	%r22, [LogTransmittancePreblurVKernel_param_5];
	ld.param.u32 	%r23, [LogTransmittancePreblurVKernel_param_6];
	ld.param.f32 	%f51, [LogTransmittancePreblurVKernel_param_7];
	cvta.to.global.u64 	%rd1, %rd3;
	mov.u32 	%r26, %ctaid.x;
	mov.u32 	%r27, %ntid.x;
	mov.u32 	%r28, %tid.x;
	mad.lo.s32 	%r1, %r26, %r27, %r28;
	mov.u32 	%r29, %ctaid.y;
	mov.u32 	%r30, %ntid.y;
	mov.u32 	%r31, %tid.y;
	mad.lo.s32 	%r32, %r29, %r30, %r31;
	setp.ge.s32 	%p1, %r1, %r24;
	setp.ge.s32 	%p2, %r32, %r25;
	or.pred  	%p3, %p1, %p2;
	@%p3 bra 	$L__BB2_14;
	cvt.rn.f32.s32 	%f53, %r23;
	sqrt.rn.f32 	%f54, %f53;
	mul.f32 	%f1, %f51, %f54;
	mul.f32 	%f55, %f1, 0f40400000;
	cvt.rpi.f32.f32 	%f56, %f55;
	cvt.rzi.s32.f32 	%r3, %f56;
	setp.lt.s32 	%p4, %r3, 0;
	mov.f32 	%f177, 0f00000000;
	mov.f32 	%f178, %f177;
	mov.f32 	%f179, %f177;
	mov.f32 	%f180, %f177;
	mov.f32 	%f181, %f177;
	@%p4 bra 	$L__BB2_11;
	add.f32 	%f58, %f1, %f1;
	mul.f32 	%f2, %f1, %f58;
	sub.s32 	%r62, %r32, %r3;
	setp.lt.s32 	%p5, %r62, 0;
	setp.ge.s32 	%p6, %r62, %r25;
	or.pred  	%p7, %p5, %p6;
	mov.f32 	%f177, 0f00000000;
	@%p7 bra 	$L__BB2_4;
	neg.s32 	%r33, %r3;
	mad.lo.s32 	%r34, %r62, %r21, %r1;
	shl.b32 	%r35, %r34, 2;
	mul.wide.s32 	%rd4, %r35, 4;
	add.s64 	%rd5, %rd1, %rd4;
	ld.global.nc.f32 	%f59, [%rd5];
	ld.global.nc.f32 	%f60, [%rd5+4];
	ld.global.nc.f32 	%f61, [%rd5+8];
	ld.global.nc.f32 	%f62, [%rd5+12];
	cvt.rn.f32.s32 	%f63, %r33;
	neg.f32 	%f64, %f63;
	mul.f32 	%f65, %f63, %f64;
	div.rn.f32 	%f66, %f65, %f2;
	fma.rn.f32 	%f67, %f66, 0f3BBB989D, 0f3F000000;
	cvt.sat.f32.f32 	%f68, %f67;
	mov.f32 	%f69, 0f4B400001;
	mov.f32 	%f70, 0f437C0000;
	fma.rm.f32 	%f71, %f68, %f70, %f69;
	add.f32 	%f72, %f71, 0fCB40007F;
	neg.f32 	%f73, %f72;
	fma.rn.f32 	%f74, %f66, 0f3FB8AA3B, %f73;
	fma.rn.f32 	%f75, %f66, 0f32A57060, %f74;
	mov.b32 	%r36, %f71;
	shl.b32 	%r37, %r36, 23;
	mov.b32 	%f76, %r37;
	ex2.approx.ftz.f32 	%f77, %f75;
	mul.f32 	%f78, %f77, %f76;
	fma.rn.f32 	%f177, %f59, %f78, 0f00000000;
	fma.rn.f32 	%f178, %f60, %f78, 0f00000000;
	fma.rn.f32 	%f179, %f61, %f78, 0f00000000;
	fma.rn.f32 	%f180, %f62, %f78, 0f00000000;
	add.f32 	%f181, %f78, 0f00000000;
$L__BB2_4:
	setp.eq.s32 	%p8, %r3, 0;
	@%p8 bra 	$L__BB2_11;
	sub.s32 	%r64, 2, %r3;
	shl.b32 	%r38, %r3, 1;
	neg.s32 	%r63, %r38;
	sub.s32 	%r39, %r32, %r3;
	add.s32 	%r40, %r39, 2;
	mad.lo.s32 	%r41, %r21, %r40, %r1;
	shl.b32 	%r61, %r41, 2;
	shl.b32 	%r8, %r21, 3;
	mad.lo.s32 	%r42, %r21, %r39, %r21;
	add.s32 	%r43, %r1, %r42;
	shl.b32 	%r60, %r43, 2;
$L__BB2_6:
	add.s32 	%r44, %r62, 1;
	setp.lt.s32 	%p9, %r44, 0;
	setp.ge.s32 	%p10, %r44, %r25;
	or.pred  	%p11, %p9, %p10;
	@%p11 bra 	$L__BB2_8;
	mul.wide.s32 	%rd6, %r60, 4;
	add.s64 	%rd7, %rd1, %rd6;
	ld.global.nc.f32 	%f79, [%rd7];
	ld.global.nc.f32 	%f80, [%rd7+4];
	ld.global.nc.f32 	%f81, [%rd7+8];
	ld.global.nc.f32 	%f82, [%rd7+12];
	add.s32 	%r45, %r64, -1;
	cvt.rn.f32.s32 	%f83, %r45;
	neg.f32 	%f84, %f83;
	mul.f32 	%f85, %f83, %f84;
	div.rn.f32 	%f86, %f85, %f2;
	fma.rn.f32 	%f87, %f86, 0f3BBB989D, 0f3F000000;
	cvt.sat.f32.f32 	%f88, %f87;
	mov.f32 	%f89, 0f4B400001;
	mov.f32 	%f90, 0f437C0000;
	fma.rm.f32 	%f91, %f88, %f90, %f89;
	add.f32 	%f92, %f91, 0fCB40007F;
	neg.f32 	%f93, %f92;
	fma.rn.f32 	%f94, %f86, 0f3FB8AA3B, %f93;
	fma.rn.f32 	%f95, %f86, 0f32A57060, %f94;
	mov.b32 	%r46, %f91;
	shl.b32 	%r47, %r46, 23;
	mov.b32 	%f96, %r47;
	ex2.approx.ftz.f32 	%f97, %f95;
	mul.f32 	%f98, %f97, %f96;
	fma.rn.f32 	%f177, %f79, %f98, %f177;
	fma.rn.f32 	%f178, %f80, %f98, %f178;
	fma.rn.f32 	%f179, %f81, %f98, %f179;
	fma.rn.f32 	%f180, %f82, %f98, %f180;
	add.f32 	%f181, %f181, %f98;
$L__BB2_8:
	add.s32 	%r62, %r62, 2;
	setp.lt.s32 	%p12, %r62, 0;
	setp.ge.s32 	%p13, %r62, %r25;
	or.pred  	%p14, %p12, %p13;
	@%p14 bra 	$L__BB2_10;
	mul.wide.s32 	%rd8, %r61, 4;
	add.s64 	%rd9, %rd1, %rd8;
	ld.global.nc.f32 	%f99, [%rd9];
	ld.global.nc.f32 	%f100, [%rd9+4];
	ld.global.nc.f32 	%f101, [%rd9+8];
	ld.global.nc.f32 	%f102, [%rd9+12];
	cvt.rn.f32.s32 	%f103, %r64;
	neg.f32 	%f104, %f103;
	mul.f32 	%f105, %f103, %f104;
	div.rn.f32 	%f106, %f105, %f2;
	fma.rn.f32 	%f107, %f106, 0f3BBB989D, 0f3F000000;
	cvt.sat.f32.f32 	%f108, %f107;
	mov.f32 	%f109, 0f4B400001;
	mov.f32 	%f110, 0f437C0000;
	fma.rm.f32 	%f111, %f108, %f110, %f109;
	add.f32 	%f112, %f111, 0fCB40007F;
	neg.f32 	%f113, %f112;
	fma.rn.f32 	%f114, %f106, 0f3FB8AA3B, %f113;
	fma.rn.f32 	%f115, %f106, 0f32A57060, %f114;
	mov.b32 	%r48, %f111;
	shl.b32 	%r49, %r48, 23;
	mov.b32 	%f116, %r49;
	ex2.approx.ftz.f32 	%f117, %f115;
	mul.f32 	%f118, %f117, %f116;
	fma.rn.f32 	%f177, %f99, %f118, %f177;
	fma.rn.f32 	%f178, %f100, %f118, %f178;
	fma.rn.f32 	%f179, %f101, %f118, %f179;
	fma.rn.f32 	%f180, %f102, %f118, %f180;
	add.f32 	%f181, %f181, %f118;
$L__BB2_10:
	add.s32 	%r64, %r64, 2;
	add.s32 	%r63, %r63, 2;
	add.s32 	%r61, %r61, %r8;
	add.s32 	%r60, %r60, %r8;
	setp.ne.s32 	%p15, %r63, 0;
	@%p15 bra 	$L__BB2_6;
$L__BB2_11:
	setp.leu.f32 	%p16, %f181, 0f00000000;
	@%p16 bra 	$L__BB2_13;
	rcp.rn.f32 	%f119, %f181;
	mul.f32 	%f177, %f177, %f119;
	mul.f32 	%f178, %f178, %f119;
	mul.f32 	%f179, %f179, %f119;
	mul.f32 	%f180, %f180, %f119;
$L__BB2_13:
	fma.rn.f32 	%f120, %f177, 0f3BBB989D, 0f3F000000;
	cvt.sat.f32.f32 	%f121, %f120;
	mov.f32 	%f122, 0f4B400001;
	mov.f32 	%f123, 0f437C0000;
	fma.rm.f32 	%f124, %f121, %f123, %f122;
	add.f32 	%f125, %f124, 0fCB40007F;
	neg.f32 	%f126, %f125;
	fma.rn.f32 	%f127, %f177, 0f3FB8AA3B, %f126;
	fma.rn.f32 	%f128, %f177, 0f32A57060, %f127;
	mov.b32 	%r50, %f124;
	shl.b32 	%r51, %r50, 23;
	mov.b32 	%f129, %r51;
	ex2.approx.ftz.f32 	%f130, %f128;
	mul.f32 	%f131, %f130, %f129;
	mov.f32 	%f132, 0f3F800000;
	sub.f32 	%f133, %f132, %f131;
	fma.rn.f32 	%f134, %f178, 0f3BBB989D, 0f3F000000;
	cvt.sat.f32.f32 	%f135, %f134;
	fma.rm.f32 	%f136, %f135, %f123, %f122;
	add.f32 	%f137, %f136, 0fCB40007F;
	neg.f32 	%f138, %f137;
	fma.rn.f32 	%f139, %f178, 0f3FB8AA3B, %f138;
	fma.rn.f32 	%f140, %f178, 0f32A57060, %f139;
	mov.b32 	%r52, %f136;
	shl.b32 	%r53, %r52, 23;
	mov.b32 	%f141, %r53;
	ex2.approx.ftz.f32 	%f142, %f140;
	mul.f32 	%f143, %f142, %f141;
	sub.f32 	%f144, %f132, %f143;
	fma.rn.f32 	%f145, %f179, 0f3BBB989D, 0f3F000000;
	cvt.sat.f32.f32 	%f146, %f145;
	fma.rm.f32 	%f147, %f146, %f123, %f122;
	add.f32 	%f148, %f147, 0fCB40007F;
	neg.f32 	%f149, %f148;
	fma.rn.f32 	%f150, %f179, 0f3FB8AA3B, %f149;
	fma.rn.f32 	%f151, %f179, 0f32A57060, %f150;
	mov.b32 	%r54, %f147;
	shl.b32 	%r55, %r54, 23;
	mov.b32 	%f152, %r55;
	ex2.approx.ftz.f32 	%f153, %f151;
	mul.f32 	%f154, %f153, %f152;
	sub.f32 	%f155, %f132, %f154;
	fma.rn.f32 	%f156, %f180, 0f3BBB989D, 0f3F000000;
	cvt.sat.f32.f32 	%f157, %f156;
	fma.rm.f32 	%f158, %f157, %f123, %f122;
	add.f32 	%f159, %f158, 0fCB40007F;
	neg.f32 	%f160, %f159;
	fma.rn.f32 	%f161, %f180, 0f3FB8AA3B, %f160;
	fma.rn.f32 	%f162, %f180, 0f32A57060, %f161;
	mov.b32 	%r56, %f158;
	shl.b32 	%r57, %r56, 23;
	mov.b32 	%f163, %r57;
	ex2.approx.ftz.f32 	%f164, %f162;
	mul.f32 	%f165, %f164, %f163;
	sub.f32 	%f166, %f132, %f165;
	mad.lo.s32 	%r58, %r22, %r32, %r1;
	shl.b32 	%r59, %r58, 2;
	cvta.to.global.u64 	%rd10, %rd2;
	mul.wide.s32 	%rd11, %r59, 4;
	add.s64 	%rd12, %rd10, %rd11;
	st.global.f32 	[%rd12], %f133;
	st.global.f32 	[%rd12+4], %f144;
	st.global.f32 	[%rd12+8], %f155;
	st.global.f32 	[%rd12+12], %f166;
$L__BB2_14:
	ret;

}


// ===== COMPILED SASS (sm_100) =====

	.target	sm_100

	.elftype	@"ET_EXEC"


//--------------------- .note.nv.tkinfo           --------------------------
	.section	.note.nv.tkinfo,"",@"SHT_NOTE"
	.sectionflags	@"SHF_NOTE_NV_TKINFO"
	.tkinfo
        /*0018*/ 	.word	0x00000002
        /*0030*/ 	.string	""
        /*0030*/ 	.string	"ptxas"
        /*0030*/ 	.string	"Cuda compilation tools, release 13.0, V13.0.88"
        /*0030*/ 	.string	"Build cuda_13.0.r13.0/compiler.36424714_0"
        /*0030*/ 	.string	"-arch sm_100 -m 64 "



//--------------------- .note.nv.cuinfo           --------------------------
	.section	.note.nv.cuinfo,"",@"SHT_NOTE"
	.sectionflags	@"SHF_NOTE_NV_CUINFO"
        /*0018*/ 	.short	0x0002
        /*001a*/ 	.short	0x0064
        /*001c*/ 	.short	0x0082
	.zero		2


//--------------------- .nv.info                  --------------------------
	.section	.nv.info,"",@"SHT_CUDA_INFO"
	.align	4


	//----- nvinfo : EIATTR_REGCOUNT
	.align		4
        /*0000*/ 	.byte	0x04, 0x2f
        /*0002*/ 	.short	(.L_1 - .L_0)
	.align		4
.L_0:
        /*0004*/ 	.word	index@(LogTransmittancePreblurKernel)
        /*0008*/ 	.word	0x00000022


	//----- nvinfo : EIATTR_FRAME_SIZE
	.align		4
.L_1:
        /*000c*/ 	.byte	0x04, 0x11
        /*000e*/ 	.short	(.L_3 - .L_2)
	.align		4
.L_2:
        /*0010*/ 	.word	index@($__internal_8_$__cuda_sm3x_div_rn_noftz_f32_slowpath)
        /*0014*/ 	.word	0x00000000


	//----- nvinfo : EIATTR_FRAME_SIZE
	.align		4
.L_3:
        /*0018*/ 	.byte	0x04, 0x11
        /*001a*/ 	.short	(.L_5 - .L_4)
	.align		4
.L_4:
        /*001c*/ 	.word	index@($__internal_7_$__cuda_sm20_sqrt_rn_f32_slowpath)
        /*0020*/ 	.word	0x00000000


	//----- nvinfo : EIATTR_FRAME_SIZE
	.align		4
.L_5:
        /*0024*/ 	.byte	0x04, 0x11
        /*0026*/ 	.short	(.L_7 - .L_6)
	.align		4
.L_6:
        /*0028*/ 	.word	index@($__internal_6_$__cuda_sm20_rcp_rn_f32_slowpath)
        /*002c*/ 	.word	0x00000000


	//----- nvinfo : EIATTR_FRAME_SIZE
	.align		4
.L_7:
        /*0030*/ 	.byte	0x04, 0x11
        /*0032*/ 	.short	(.L_9 - .L_8)
	.align		4
.L_8:
        /*0034*/ 	.word	index@(LogTransmittancePreblurKernel)
        /*0038*/ 	.word	0x00000000


	//----- nvinfo : EIATTR_REGCOUNT
	.align		4
.L_9:
        /*003c*/ 	.byte	0x04, 0x2f
        /*003e*/ 	.short	(.L_11 - .L_10)
	.align		4
.L_10:
        /*0040*/ 	.word	index@(LogTransmittancePreblurHKernel)
        /*0044*/ 	.word	0x0000001f


	//----- nvinfo : EIATTR_FRAME_SIZE
	.align		4
.L_11:
        /*0048*/ 	.byte	0x04, 0x11
        /*004a*/ 	.short	(.L_13 - .L_12)
	.align		4
.L_12:
        /*004c*/ 	.word	index@($__internal_5_$__cuda_sm3x_div_rn_noftz_f32_slowpath)
        /*0050*/ 	.word	0x00000000


	//----- nvinfo : EIATTR_FRAME_SIZE
	.align		4
.L_13:
        /*0054*/ 	.byte	0x04, 0x11
        /*0056*/ 	.short	(.L_15 - .L_14)
	.align		4
.L_14:
        /*0058*/ 	.word	index@($__internal_4_$__cuda_sm20_sqrt_rn_f32_slowpath)
        /*005c*/ 	.word	0x00000000


	//----- nvinfo : EIATTR_FRAME_SIZE
	.align		4
.L_15:
        /*0060*/ 	.byte	0x04, 0x11
        /*0062*/ 	.short	(.L_17 - .L_16)
	.align		4
.L_16:
        /*0064*/ 	.word	index@($__internal_3_$__cuda_sm20_rcp_rn_f32_slowpath)
        /*0068*/ 	.word	0x00000000


	//----- nvinfo : EIATTR_FRAME_SIZE
	.align		4
.L_17:
        /*006c*/ 	.byte	0x04, 0x11
        /*006e*/ 	.short	(.L_19 - .L_18)
	.align		4
.L_18:
        /*0070*/ 	.word	index@(LogTransmittancePreblurHKernel)
        /*0074*/ 	.word	0x00000000


	//----- nvinfo : EIATTR_REGCOUNT
	.align		4
.L_19:
        /*0078*/ 	.byte	0x04, 0x2f
        /*007a*/ 	.short	(.L_21 - .L_20)
	.align		4
.L_20:
        /*007c*/ 	.word	index@(LogTransmittancePreblurVKernel)
        /*0080*/ 	.word	0x00000020


	//----- nvinfo : EIATTR_FRAME_SIZE
	.align		4
.L_21:
        /*0084*/ 	.byte	0x04, 0x11
        /*0086*/ 	.short	(.L_23 - .L_22)
	.align		4
.L_22:
        /*0088*/ 	.word	index@($__internal_2_$__cuda_sm3x_div_rn_noftz_f32_slowpath)
        /*008c*/ 	.word	0x00000000


	//----- nvinfo : EIATTR_FRAME_SIZE
	.align		4
.L_23:
        /*0090*/ 	.byte	0x04, 0x11
        /*0092*/ 	.short	(.L_25 - .L_24)
	.align		4
.L_24:
        /*0094*/ 	.word	index@($__internal_1_$__cuda_sm20_sqrt_rn_f32_slowpath)
        /*0098*/ 	.word	0x00000000


	//----- nvinfo : EIATTR_FRAME_SIZE
	.align		4
.L_25:
        /*009c*/ 	.byte	0x04, 0x11
        /*009e*/ 	.short	(.L_27 - .L_26)
	.align		4
.L_26:
        /*00a0*/ 	.word	index@($__internal_0_$__cuda_sm20_rcp_rn_f32_slowpath)
        /*00a4*/ 	.word	0x00000000


	//----- nvinfo : EIATTR_FRAME_SIZE
	.align		4
.L_27:
        /*00a8*/ 	.byte	0x04, 0x11
        /*00aa*/ 	.short	(.L_29 - .L_28)
	.align		4
.L_28:
        /*00ac*/ 	.word	index@(LogTransmittancePreblurVKernel)
        /*00b0*/ 	.word	0x00000000


	//----- nvinfo : EIATTR_MIN_STACK_SIZE
	.align		4
.L_29:
        /*00b4*/ 	.byte	0x04, 0x12
        /*00b6*/ 	.short	(.L_31 - .L_30)
	.align		4
.L_30:
        /*00b8*/ 	.word	index@(LogTransmittancePreblurVKernel)
        /*00bc*/ 	.word	0x00000000


	//----- nvinfo : EIATTR_MIN_STACK_SIZE
	.align		4
.L_31:
        /*00c0*/ 	.byte	0x04, 0x12
        /*00c2*/ 	.short	(.L_33 - .L_32)
	.align		4
.L_32:
        /*00c4*/ 	.word	index@(LogTransmittancePreblurHKernel)
        /*00c8*/ 	.word	0x00000000


	//----- nvinfo : EIATTR_MIN_STACK_SIZE
	.align		4
.L_33:
        /*00cc*/ 	.byte	0x04, 0x12
        /*00ce*/ 	.short	(.L_35 - .L_34)
	.align		4
.L_34:
        /*00d0*/ 	.word	index@(LogTransmittancePreblurKernel)
        /*00d4*/ 	.word	0x00000000
.L_35:


//--------------------- .nv.compat                --------------------------
	.section	.nv.compat,"",@"SHT_CUDA_COMPAT_INFO"
	.align	4
        /*0000*/ 	.byte	0x02, 0x09, 0x00, 0x00, 0x02, 0x02, 0x01, 0x00, 0x02, 0x05, 0x05, 0x00, 0x03, 0x07, 0x01, 0x01
        /*0010*/ 	.byte	0x02, 0x03, 0x00, 0x00, 0x02, 0x06, 0x01, 0x00, 0x04, 0x0b, 0x08, 0x00, 0x01, 0x00, 0x00, 0x00
        /*0020*/ 	.byte	0x00, 0x00, 0x00, 0x00


//--------------------- .nv.info.LogTransmittancePreblurVKernel --------------------------
	.section	.nv.info.LogTransmittancePreblurVKernel,"",@"SHT_CUDA_INFO"
	.sectionflags	@""
	.align	4


	//----- nvinfo : EIATTR_CUDA_API_VERSION
	.align		4
        /*0000*/ 	.byte	0x04, 0x37
        /*0002*/ 	.short	(.L_37 - .L_36)
.L_36:
        /*0004*/ 	.word	0x00000082


	//----- nvinfo : EIATTR_KPARAM_INFO
	.align		4
.L_37:
        /*0008*/ 	.byte	0x04, 0x17
        /*000a*/ 	.short	(.L_39 - .L_38)
.L_38:
        /*000c*/ 	.word	0x00000000
        /*0010*/ 	.short	0x0007
        /*0012*/ 	.short	0x0024
        /*0014*/ 	.byte	0x00, 0xf0, 0x11, 0x00


	//----- nvinfo : EIATTR_KPARAM_INFO
	.align		4
.L_39:
        /*0018*/ 	.byte	0x04, 0x17
        /*001a*/ 	.short	(.L_41 - .L_40)
.L_40:
        /*001c*/ 	.word	0x00000000
        /*0020*/ 	.short	0x0006
        /*0022*/ 	.short	0x0020
        /*0024*/ 	.byte	0x00, 0xf0, 0x11, 0x00


	//----- nvinfo : EIATTR_KPARAM_INFO
	.align		4
.L_41:
        /*0028*/ 	.byte	0x04, 0x17
        /*002a*/ 	.short	(.L_43 - .L_42)
.L_42:
        /*002c*/ 	.word	0x00000000
        /*0030*/ 	.short	0x0005
        /*0032*/ 	.short	0x001c
        /*0034*/ 	.byte	0x00, 0xf0, 0x11, 0x00


	//----- nvinfo : EIATTR_KPARAM_INFO
	.align		4
.L_43:
        /*0038*/ 	.byte	0x04, 0x17
        /*003a*/ 	.short	(.L_45 - .L_44)
.L_44:
        /*003c*/ 	.word	0x00000000
        /*0040*/ 	.short	0x0004
        /*0042*/ 	.short	0x0018
        /*0044*/ 	.byte	0x00, 0xf0, 0x11, 0x00


	//----- nvinfo : EIATTR_KPARAM_INFO
	.align		4
.L_45:
        /*0048*/ 	.byte	0x04, 0x17
        /*004a*/ 	.short	(.L_47 - .L_46)
.L_46:
        /*004c*/ 	.word	0x00000000
        /*0050*/ 	.short	0x0003
        /*0052*/ 	.short	0x0014
        /*0054*/ 	.byte	0x00, 0xf0, 0x11, 0x00


	//----- nvinfo : EIATTR_KPARAM_INFO
	.align		4
.L_47:
        /*0058*/ 	.byte	0x04, 0x17
        /*005a*/ 	.short	(.L_49 - .L_48)
.L_48:
        /*005c*/ 	.word	0x00000000
        /*0060*/ 	.short	0x0002
        /*0062*/ 	.short	0x0010
        /*0064*/ 	.byte	0x00, 0xf0, 0x11, 0x00


	//----- nvinfo : EIATTR_KPARAM_INFO
	.align		4
.L_49:
        /*0068*/ 	.byte	0x04, 0x17
        /*006a*/ 	.short	(.L_51 - .L_50)
.L_50:
        /*006c*/ 	.word	0x00000000
        /*0070*/ 	.short	0x0001
        /*0072*/ 	.short	0x0008
        /*0074*/ 	.byte	0x00, 0xf5, 0x21, 0x00


	//----- nvinfo : EIATTR_KPARAM_INFO
	.align		4
.L_51:
        /*0078*/ 	.byte	0x04, 0x17
        /*007a*/ 	.short	(.L_53 - .L_52)
.L_52:
        /*007c*/ 	.word	0x00000000
        /*0080*/ 	.short	0x0000
        /*0082*/ 	.short	0x0000
        /*0084*/ 	.byte	0x00, 0xf5, 0x21, 0x00


	//----- nvinfo : EIATTR_SPARSE_MMA_MASK
	.align		4
.L_53:
        /*0088*/ 	.byte	0x03, 0x50
        /*008a*/ 	.short	0x0000


	//----- nvinfo : EIATTR_MAXREG_COUNT
	.align		4
        /*008c*/ 	.byte	0x03, 0x1b
        /*008e*/ 	.short	0x00ff


	//----- nvinfo : EIATTR_MERCURY_ISA_VERSION
	.align		4
        /*0090*/ 	.byte	0x03, 0x5f
        /*0092*/ 	.short	0x0101


	//----- nvinfo : EIATTR_VRC_CTA_INIT_COUNT
	.align		4
        /*0094*/ 	.byte	0x02, 0x4a
	.zero		1
	.zero		1


	//----- nvinfo : EIATTR_EXIT_INSTR_OFFSETS
	.align		4
        /*0098*/ 	.byte	0x04, 0x1c
        /*009a*/ 	.short	(.L_55 - .L_54)


	//   ....[0]....
.L_54:
        /*009c*/ 	.word	0x000000c0


	//   ....[1]....
        /*00a0*/ 	.word	0x00000f80


	//----- nvinfo : EIATTR_CRS_STACK_SIZE
	.align		4
.L_55:
        /*00a4*/ 	.byte	0x04, 0x1e
        /*00a6*/ 	.short	(.L_57 - .L_56)
.L_56:
        /*00a8*/ 	.word	0x00000000


	//----- nvinfo : EIATTR_CBANK_PARAM_SIZE
	.align		4
.L_57:
        /*00ac*/ 	.byte	0x03, 0x19
        /*00ae*/ 	.short	0x0028


	//----- nvinfo : EIATTR_PARAM_CBANK
	.align		4
        /*00b0*/ 	.byte	0x04, 0x0a
        /*00b2*/ 	.short	(.L_59 - .L_58)
	.align		4
.L_58:
        /*00b4*/ 	.word	index@(.nv.constant0.LogTransmittancePreblurVKernel)
        /*00b8*/ 	.short	0x0380
        /*00ba*/ 	.short	0x0028


	//----- nvinfo : EIATTR_SW_WAR
	.align		4
.L_59:
        /*00bc*/ 	.byte	0x04, 0x36
        /*00be*/ 	.short	(.L_61 - .L_60)
.L_60:
        /*00c0*/ 	.word	0x00000008
.L_61:


//--------------------- .nv.info.LogTransmittancePreblurHKernel --------------------------
	.section	.nv.info.LogTransmittancePreblurHKernel,"",@"SHT_CUDA_INFO"
	.sectionflags	@""
	.align	4


	//----- nvinfo : EIATTR_CUDA_API_VERSION
	.align		4
        /*0000*/ 	.byte	0x04, 0x37
        /*0002*/ 	.short	(.L_63 - .L_62)
.L_62:
        /*0004*/ 	.word	0x00000082


	//----- nvinfo : EIATTR_KPARAM_INFO
	.align		4
.L_63:
        /*0008*/ 	.byte	0x04, 0x17
        /*000a*/ 	.short	(.L_65 - .L_64)
.L_64:
        /*000c*/ 	.word	0x00000000
        /*0010*/ 	.short	0x0007
        /*0012*/ 	.short	0x0024
        /*0014*/ 	.byte	0x00, 0xf0, 0x11, 0x00


	//----- nvinfo : EIATTR_KPARAM_INFO
	.align		4
.L_65:
        /*0018*/ 	.byte	0x04, 0x17
        /*001a*/ 	.short	(.L_67 - .L_66)
.L_66:
        /*001c*/ 	.word	0x00000000
        /*0020*/ 	.short	0x0006
        /*0022*/ 	.short	0x0020
        /*0024*/ 	.byte	0x00, 0xf0, 0x11, 0x00


	//----- nvinfo : EIATTR_KPARAM_INFO
	.align		4
.L_67:
        /*0028*/ 	.byte	0x04, 0x17
        /*002a*/ 	.short	(.L_69 - .L_68)
.L_68:
        /*002c*/ 	.word	0x00000000
        /*0030*/ 	.short	0x0005
        /*0032*/ 	.short	0x001c
        /*0034*/ 	.byte	0x00, 0xf0, 0x11, 0x00


	//----- nvinfo : EIATTR_KPARAM_INFO
	.align		4
.L_69:
        /*0038*/ 	.byte	0x04, 0x17
        /*003a*/ 	.short	(.L_71 - .L_70)
.L_70:
        /*003c*/ 	.word	0x00000000
        /*0040*/ 	.short	0x0004
        /*0042*/ 	.short	0x0018
        /*0044*/ 	.byte	0x00, 0xf0, 0x11, 0x00


	//----- nvinfo : EIATTR_KPARAM_INFO
	.align		4
.L_71:
        /*0048*/ 	.byte	0x04, 0x17
        /*004a*/ 	.short	(.L_73 - .L_72)
.L_72:
        /*004c*/ 	.word	0x00000000
        /*0050*/ 	.short	0x0003
        /*0052*/ 	.short	0x0014
        /*0054*/ 	.byte	0x00, 0xf0, 0x11, 0x00


	//----- nvinfo : EIATTR_KPARAM_INFO
	.align		4
.L_73:
        /*0058*/ 	.byte	0x04, 0x17
        /*005a*/ 	.short	(.L_75 - .L_74)
.L_74:
        /*005c*/ 	.word	0x00000000
        /*0060*/ 	.short	0x0002
        /*0062*/ 	.short	0x0010
        /*0064*/ 	.byte	0x00, 0xf0, 0x11, 0x00


	//----- nvinfo : EIATTR_KPARAM_INFO
	.align		4
.L_75:
        /*0068*/ 	.byte	0x04, 0x17
        /*006a*/ 	.short	(.L_77 - .L_76)
.L_76:
        /*006c*/ 	.word	0x00000000
        /*0070*/ 	.short	0x0001
        /*0072*/ 	.short	0x0008
        /*0074*/ 	.byte	0x00, 0xf5, 0x21, 0x00


	//----- nvinfo : EIATTR_KPARAM_INFO
	.align		4
.L_77:
        /*0078*/ 	.byte	0x04, 0x17
        /*007a*/ 	.short	(.L_79 - .L_78)
.L_78:
        /*007c*/ 	.word	0x00000000
        /*0080*/ 	.short	0x0000
        /*0082*/ 	.short	0x0000
        /*0084*/ 	.byte	0x00, 0xf5, 0x21, 0x00


	//----- nvinfo : EIATTR_SPARSE_MMA_MASK
	.align		4
.L_79:
        /*0088*/ 	.byte	0x03, 0x50
        /*008a*/ 	.short	0x0000


	//----- nvinfo : EIATTR_MAXREG_COUNT
	.align		4
        /*008c*/ 	.byte	0x03, 0x1b
        /*008e*/ 	.short	0x00ff


	//----- nvinfo : EIATTR_MERCURY_ISA_VERSION
	.align		4
        /*0090*/ 	.byte	0x03, 0x5f
        /*0092*/ 	.short	0x0101


	//----- nvinfo : EIATTR_VRC_CTA_INIT_COUNT
	.align		4
        /*0094*/ 	.byte	0x02, 0x4a
	.zero		1
	.zero		1


	//----- nvinfo : EIATTR_EXIT_INSTR_OFFSETS
	.align		4
        /*0098*/ 	.byte	0x04, 0x1c
        /*009a*/ 	.short	(.L_81 - .L_80)


	//   ....[0]....
.L_80:
        /*009c*/ 	.word	0x000000c0


	//   ....[1]....
        /*00a0*/ 	.word	0x00000d40


	//----- nvinfo : EIATTR_CRS_STACK_SIZE
	.align		4
.L_81:
        /*00a4*/ 	.byte	0x04, 0x1e
        /*00a6*/ 	.short	(.L_83 - .L_82)
.L_82:
        /*00a8*/ 	.word	0x00000000


	//----- nvinfo : EIATTR_CBANK_PARAM_SIZE
	.align		4
.L_83:
        /*00ac*/ 	.byte	0x03, 0x19
        /*00ae*/ 	.short	0x0028


	//----- nvinfo : EIATTR_PARAM_CBANK
	.align		4
        /*00b0*/ 	.byte	0x04, 0x0a
        /*00b2*/ 	.short	(.L_85 - .L_84)
	.align		4
.L_84:
        /*00b4*/ 	.word	index@(.nv.constant0.LogTransmittancePreblurHKernel)
        /*00b8*/ 	.short	0x0380
        /*00ba*/ 	.short	0x0028


	//----- nvinfo : EIATTR_SW_WAR
	.align		4
.L_85:
        /*00bc*/ 	.byte	0x04, 0x36
        /*00be*/ 	.short	(.L_87 - .L_86)
.L_86:
        /*00c0*/ 	.word	0x00000008
.L_87:


//--------------------- .nv.info.LogTransmittancePreblurKernel --------------------------
	.section	.nv.info.LogTransmittancePreblurKernel,"",@"SHT_CUDA_INFO"
	.sectionflags	@""
	.align	4


	//----- nvinfo : EIATTR_CUDA_API_VERSION
	.align		4
        /*0000*/ 	.byte	0x04, 0x37
        /*0002*/ 	.short	(.L_89 - .L_88)
.L_88:
        /*0004*/ 	.word	0x00000082


	//----- nvinfo : EIATTR_KPARAM_INFO
	.align		4
.L_89:
        /*0008*/ 	.byte	0x04, 0x17
        /*000a*/ 	.short	(.L_91 - .L_90)
.L_90:
        /*000c*/ 	.word	0x00000000
        /*0010*/ 	.short	0x0007
        /*0012*/ 	.short	0x0024
        /*0014*/ 	.byte	0x00, 0xf0, 0x11, 0x00


	//----- nvinfo : EIATTR_KPARAM_INFO
	.align		4
.L_91:
        /*0018*/ 	.byte	0x04, 0x17
        /*001a*/ 	.short	(.L_93 - .L_92)
.L_92:
        /*001c*/ 	.word	0x00000000
        /*0020*/ 	.short	0x0006
        /*0022*/ 	.short	0x0020
        /*0024*/ 	.byte	0x00, 0xf0, 0x11, 0x00


	//----- nvinfo : EIATTR_KPARAM_INFO
	.align		4
.L_93:
        /*0028*/ 	.byte	0x04, 0x17
        /*002a*/ 	.short	(.L_95 - .L_94)
.L_94:
        /*002c*/ 	.word	0x00000000
        /*0030*/ 	.short	0x0005
        /*0032*/ 	.short	0x001c
        /*0034*/ 	.byte	0x00, 0xf0, 0x11, 0x00


	//----- nvinfo : EIATTR_KPARAM_INFO
	.align		4
.L_95:
        /*0038*/ 	.byte	0x04, 0x17
        /*003a*/ 	.short	(.L_97 - .L_96)
.L_96:
        /*003c*/ 	.word	0x00000000
        /*0040*/ 	.short	0x0004
        /*0042*/ 	.short	0x0018
        /*0044*/ 	.byte	0x00, 0xf0, 0x11, 0x00


	//----- nvinfo : EIATTR_KPARAM_INFO
	.align		4
.L_97:
        /*0048*/ 	.byte	0x04, 0x17
        /*004a*/ 	.short	(.L_99 - .L_98)
.L_98:
        /*004c*/ 	.word	0x00000000
        /*0050*/ 	.short	0x0003
        /*0052*/ 	.short	0x0014
        /*0054*/ 	.byte	0x00, 0xf0, 0x11, 0x00


	//----- nvinfo : EIATTR_KPARAM_INFO
	.align		4
.L_99:
        /*0058*/ 	.byte	0x04, 0x17
        /*005a*/ 	.short	(.L_101 - .L_100)
.L_100:
        /*005c*/ 	.word	0x00000000
        /*0060*/ 	.short	0x0002
        /*0062*/ 	.short	0x0010
        /*0064*/ 	.byte	0x00, 0xf0, 0x11, 0x00


	//----- nvinfo : EIATTR_KPARAM_INFO
	.align		4
.L_101:
        /*0068*/ 	.byte	0x04, 0x17
        /*006a*/ 	.short	(.L_103 - .L_102)
.L_102:
        /*006c*/ 	.word	0x00000000
        /*0070*/ 	.short	0x0001
        /*0072*/ 	.short	0x0008
        /*0074*/ 	.byte	0x00, 0xf5, 0x21, 0x00


	//----- nvinfo : EIATTR_KPARAM_INFO
	.align		4
.L_103:
        /*0078*/ 	.byte	0x04, 0x17
        /*007a*/ 	.short	(.L_105 - .L_104)
.L_104:
        /*007c*/ 	.word	0x00000000
        /*0080*/ 	.short	0x0000
        /*0082*/ 	.short	0x0000
        /*0084*/ 	.byte	0x00, 0xf5, 0x21, 0x00


	//----- nvinfo : EIATTR_SPARSE_MMA_MASK
	.align		4
.L_105:
        /*0088*/ 	.byte	0x03, 0x50
        /*008a*/ 	.short	0x0000


	//----- nvinfo : EIATTR_MAXREG_COUNT
	.align		4
        /*008c*/ 	.byte	0x03, 0x1b
        /*008e*/ 	.short	0x00ff


	//----- nvinfo : EIATTR_MERCURY_ISA_VERSION
	.align		4
        /*0090*/ 	.byte	0x03, 0x5f
        /*0092*/ 	.short	0x0101


	//----- nvinfo : EIATTR_VRC_CTA_INIT_COUNT
	.align		4
        /*0094*/ 	.byte	0x02, 0x4a
	.zero		1
	.zero		1


	//----- nvinfo : EIATTR_EXIT_INSTR_OFFSETS
	.align		4
        /*0098*/ 	.byte	0x04, 0x1c
        /*009a*/ 	.short	(.L_107 - .L_106)


	//   ....[0]....
.L_106:
        /*009c*/ 	.word	0x000000c0


	//   ....[1]....
        /*00a0*/ 	.word	0x00001180


	//----- nvinfo : EIATTR_CRS_STACK_SIZE
	.align		4
.L_107:
        /*00a4*/ 	.byte	0x04, 0x1e
        /*00a6*/ 	.short	(.L_109 - .L_108)
.L_108:
        /*00a8*/ 	.word	0x00000000


	//----- nvinfo : EIATTR_CBANK_PARAM_SIZE
	.align		4
.L_109:
        /*00ac*/ 	.byte	0x03, 0x19
        /*00ae*/ 	.short	0x0028


	//----- nvinfo : EIATTR_PARAM_CBANK
	.align		4
        /*00b0*/ 	.byte	0x04, 0x0a
        /*00b2*/ 	.short	(.L_111 - .L_110)
	.align		4
.L_110:
        /*00b4*/ 	.word	index@(.nv.constant0.LogTransmittancePreblurKernel)
        /*00b8*/ 	.short	0x0380
        /*00ba*/ 	.short	0x0028


	//----- nvinfo : EIATTR_SW_WAR
	.align		4
.L_111:
        /*00bc*/ 	.byte	0x04, 0x36
        /*00be*/ 	.short	(.L_113 - .L_112)
.L_112:
        /*00c0*/ 	.word	0x00000008
.L_113:


//--------------------- .nv.callgraph             --------------------------
	.section	.nv.callgraph,"",@"SHT_CUDA_CALLGRAPH"
	.align	4
	.sectionentsize	8
	.align		4
        /*0000*/ 	.word	0x00000000
	.align		4
        /*0004*/ 	.word	0xffffffff
	.align		4
        /*0008*/ 	.word	0x00000000
	.align		4
        /*000c*/ 	.word	0xfffffffe
	.align		4
        /*0010*/ 	.word	0x00000000
	.align		4
        /*0014*/ 	.word	0xfffffffd
	.align		4
        /*0018*/ 	.word	0x00000000
	.align		4
        /*001c*/ 	.word	0xfffffffc


//--------------------- .text.LogTransmittancePreblurVKernel --------------------------
	.section	.text.LogTransmittancePreblurVKernel,"ax",@progbits
	.align	128
        .global         LogTransmittancePreblurVKernel
        .type           LogTransmittancePreblurVKernel,@function
        .size           LogTransmittancePreblurVKernel,(.L_x_103 - LogTransmittancePreblurVKernel)
        .other          LogTransmittancePreblurVKernel,@"STO_CUDA_ENTRY STV_DEFAULT"
LogTransmittancePreblurVKernel:
.text.LogTransmittancePreblurVKernel:
[----:B------:R-:W-:Y:S01]  /*0000*/  LDC R1, c[0x0][0x37c] ;  /* 0x0000df00ff017b82 */ /* 0x000fe20000000800 */
[----:B------:R-:W0:Y:S07]  /*0010*/  S2R R0, SR_TID.Y ;  /* 0x0000000000007919 */ /* 0x000e2e0000002200 */
[----:B------:R-:W1:Y:S01]  /*0020*/  LDC R14, c[0x0][0x360] ;  /* 0x0000d800ff0e7b82 */ /* 0x000e620000000800 */
[----:B------:R-:W2:Y:S01]  /*0030*/  LDCU.64 UR6, c[0x0][0x390] ;  /* 0x00007200ff0677ac */ /* 0x000ea20008000a00 */
[----:B------:R-:W1:Y:S06]  /*0040*/  S2R R3, SR_TID.X ;  /* 0x0000000000037919 */ /* 0x000e6c0000002100 */
[----:B------:R-:W0:Y:S08]  /*0050*/  S2UR UR5, SR_CTAID.Y ;  /* 0x00000000000579c3 */ /* 0x000e300000002600 */
[----:B------:R-:W0:Y:S08]  /*0060*/  LDC R13, c[0x0][0x364] ;  /* 0x0000d900ff0d7b82 */ /* 0x000e300000000800 */
[----:B------:R-:W1:Y:S01]  /*0070*/  S2UR UR4, SR_CTAID.X ;  /* 0x00000000000479c3 */ /* 0x000e620000002500 */
[----:B0-----:R-:W-:-:S05]  /*0080*/  IMAD R13, R13, UR5, R0 ;  /* 0x000000050d0d7c24 */ /* 0x001fca000f8e0200 */
[----:B--2---:R-:W-:Y:S01]  /*0090*/  ISETP.GE.AND P0, PT, R13, UR7, PT ;  /* 0x000000070d007c0c */ /* 0x004fe2000bf06270 */
[----:B-1----:R-:W-:-:S05]  /*00a0*/  IMAD R14, R14, UR4, R3 ;  /* 0x000000040e0e7c24 */ /* 0x002fca000f8e0203 */
[----:B------:R-:W-:-:S13]  /*00b0*/  ISETP.GE.OR P0, PT, R14, UR6, P0 ;  /* 0x000000060e007c0c */ /* 0x000fda0008706670 */
[----:B------:R-:W-:Y:S05]  /*00c0*/  @P0 EXIT ;  /* 0x000000000000094d */ /* 0x000fea0003800000 */
[----:B------:R-:W0:Y:S02]  /*00d0*/  LDCU UR4, c[0x0][0x3a0] ;  /* 0x00007400ff0477ac */ /* 0x000e240008000800 */
[----:B0-----:R-:W-:-:S04]  /*00e0*/  I2FP.F32.S32 R0, UR4 ;  /* 0x0000000400007c45 */ /* 0x001fc80008201400 */
[----:B------:R-:W-:Y:S01]  /*00f0*/  IADD3 R2, PT, PT, R0, -0xd000000, RZ ;  /* 0xf300000000027810 */ /* 0x000fe20007ffe0ff */
[----:B------:R0:W1:Y:S03]  /*0100*/  MUFU.RSQ R3, R0 ;  /* 0x0000000000037308 */ /* 0x0000660000001400 */
[----:B------:R-:W-:-:S13]  /*0110*/  ISETP.GT.U32.AND P0, PT, R2, 0x727fffff, PT ;  /* 0x727fffff0200780c */ /* 0x000fda0003f04070 */
[----:B0-----:R-:W-:Y:S05]  /*0120*/  @!P0 BRA `(.L_x_0) ;  /* 0x00000000000c8947 */ /* 0x001fea0003800000 */
[----:B------:R-:W-:-:S07]  /*0130*/  MOV R4, 0x150 ;  /* 0x0000015000047802 */ /* 0x000fce0000000f00 */
[----:B-1----:R-:W-:Y:S05]  /*0140*/  CALL.REL.NOINC `($__internal_1_$__cuda_sm20_sqrt_rn_f32_slowpath) ;  /* 0x0000001000647944 */ /* 0x002fea0003c00000 */
[----:B------:R-:W-:Y:S05]  /*0150*/  BRA `(.L_x_1) ;  /* 0x0000000000107947 */ /* 0x000fea0003800000 */
.L_x_0:
[----:B-1----:R-:W-:Y:S01]  /*0160*/  FMUL.FTZ R5, R0, R3 ;  /* 0x0000000300057220 */ /* 0x002fe20000410000 */
[----:B------:R-:W-:-:S03]  /*0170*/  FMUL.FTZ R3, R3, 0.5 ;  /* 0x3f00000003037820 */ /* 0x000fc60000410000 */
[----:B------:R-:W-:-:S04]  /*0180*/  FFMA R0, -R5, R5, R0 ;  /* 0x0000000505007223 */ /* 0x000fc80000000100 */
[----:B------:R-:W-:-:S07]  /*0190*/  FFMA R0, R0, R3, R5 ;  /* 0x0000000300007223 */ /* 0x000fce0000000005 */
.L_x_1:
[----:B------:R-:W0:Y:S01]  /*01a0*/  LDCU UR4, c[0x0][0x3a4] ;  /* 0x00007480ff0477ac */ /* 0x000e220008000800 */
[----:B------:R-:W-:Y:S01]  /*01b0*/  HFMA2 R12, -RZ, RZ, 0, 0 ;  /* 0x00000000ff0c7431 */ /* 0x000fe200000001ff */
[----:B------:R-:W-:Y:S02]  /*01c0*/  CS2R R10, SRZ ;  /* 0x00000000000a7805 */ /* 0x000fe4000001ff00 */
[----:B------:R-:W-:Y:S01]  /*01d0*/  CS2R R8, SRZ ;  /* 0x0000000000087805 */ /* 0x000fe2000001ff00 */
[----:B0-----:R-:W-:Y:S01]  /*01e0*/  FMUL R0, R0, UR4 ;  /* 0x0000000400007c20 */ /* 0x001fe20008400000 */
[----:B------:R-:W0:Y:S03]  /*01f0*/  LDCU.64 UR4, c[0x0][0x358] ;  /* 0x00006b00ff0477ac */ /* 0x000e260008000a00 */
[----:B------:R-:W-:-:S06]  /*0200*/  FMUL R2, R0, 3 ;  /* 0x4040000000027820 */ /* 0x000fcc0000400000 */
[----:B------:R-:W1:Y:S02]  /*0210*/  F2I.CEIL.NTZ R2, R2 ;  /* 0x0000000200027305 */ /* 0x000e64000020b100 */
[----:B-1----:R-:W-:-:S13]  /*0220*/  ISETP.GE.AND P0, PT, R2, RZ, PT ;  /* 0x000000ff0200720c */ /* 0x002fda0003f06270 */
[----:B0-----:R-:W-:Y:S05]  /*0230*/  @!P0 BRA `(.L_x_2) ;  /* 0x0000000800508947 */ /* 0x001fea0003800000 */
[----:B------:R-:W0:Y:S01]  /*0240*/  LDCU UR6, c[0x0][0x394] ;  /* 0x00007280ff0677ac */ /* 0x000e220008000800 */
[----:B------:R-:W-:Y:S02]  /*0250*/  IMAD.IADD R7, R13, 0x1, -R2 ;  /* 0x000000010d077824 */ /* 0x000fe400078e0a02 */
[C---:B------:R-:W-:Y:S01]  /*0260*/  FADD R3, R0.reuse, R0 ;  /* 0x0000000000037221 */ /* 0x040fe20000000000 */
[----:B------:R-:W-:Y:S01]  /*0270*/  BSSY.RECONVERGENT B0, `(.L_x_3) ;  /* 0x000002c000007945 */ /* 0x000fe20003800200 */
[----:B------:R-:W-:Y:S02]  /*0280*/  MOV R12, RZ ;  /* 0x000000ff000c7202 */ /* 0x000fe40000000f00 */
[----:B------:R-:W-:Y:S01]  /*0290*/  FMUL R3, R0, R3 ;  /* 0x0000000300037220 */ /* 0x000fe20000400000 */
[----:B0-----:R-:W-:-:S04]  /*02a0*/  ISETP.GE.AND P0, PT, R7, UR6, PT ;  /* 0x0000000607007c0c */ /* 0x001fc8000bf06270 */
[----:B------:R-:W-:-:S13]  /*02b0*/  ISETP.LT.OR P0, PT, R7, RZ, P0 ;  /* 0x000000ff0700720c */ /* 0x000fda0000701670 */
[----:B------:R-:W-:Y:S05]  /*02c0*/  @P0 BRA `(.L_x_4) ;  /* 0x0000000000980947 */ /* 0x000fea0003800000 */
[----:B------:R-:W0:Y:S01]  /*02d0*/  LDCU UR6, c[0x0][0x398] ;  /* 0x00007300ff0677ac */ /* 0x000e220008000800 */
[----:B------:R-:W1:Y:S01]  /*02e0*/  LDC.64 R4, c[0x0][0x380] ;  /* 0x0000e000ff047b82 */ /* 0x000e620000000a00 */
[----:B0-----:R-:W-:-:S05]  /*02f0*/  IMAD R0, R7, UR6, R14 ;  /* 0x0000000607007c24 */ /* 0x001fca000f8e020e */
[----:B------:R-:W-:-:S05]  /*0300*/  SHF.L.U32 R9, R0, 0x2, RZ ;  /* 0x0000000200097819 */ /* 0x000fca00000006ff */
[----:B-1----:R-:W-:-:S05]  /*0310*/  IMAD.WIDE R4, R9, 0x4, R4 ;  /* 0x0000000409047825 */ /* 0x002fca00078e0204 */
[----:B------:R0:W5:Y:S04]  /*0320*/  LDG.E.CONSTANT R12, desc[UR4][R4.64] ;  /* 0x00000004040c7981 */ /* 0x000168000c1e9900 */
[----:B------:R0:W5:Y:S04]  /*0330*/  LDG.E.CONSTANT R11, desc[UR4][R4.64+0x4] ;  /* 0x00000404040b7981 */ /* 0x000168000c1e9900 */
[----:B------:R0:W5:Y:S04]  /*0340*/  LDG.E.CONSTANT R10, desc[UR4][R4.64+0x8] ;  /* 0x00000804040a7981 */ /* 0x000168000c1e9900 */
[----:B------:R0:W5:Y:S01]  /*0350*/  LDG.E.CONSTANT R9, desc[UR4][R4.64+0xc] ;  /* 0x00000c0404097981 */ /* 0x000162000c1e9900 */
[----:B------:R-:W1:Y:S01]  /*0360*/  MUFU.RCP R6, R3 ;  /* 0x0000000300067308 */ /* 0x000e620000001000 */
[----:B------:R-:W-:-:S05]  /*0370*/  IMAD.MOV R0, RZ, RZ, -R2 ;  /* 0x000000ffff007224 */ /* 0x000fca00078e0a02 */
[----:B------:R-:W-:-:S05]  /*0380*/  I2FP.F32.S32 R0, R0 ;  /* 0x0000000000007245 */ /* 0x000fca0000201400 */
[----:B------:R-:W-:-:S04]  /*0390*/  FMUL R0, R0, -R0 ;  /* 0x8000000000007220 */ /* 0x000fc80000400000 */
[----:B------:R-:W2:Y:S01]  /*03a0*/  FCHK P0, R0, R3 ;  /* 0x0000000300007302 */ /* 0x000ea20000000000 */
[----:B-1----:R-:W-:-:S04]  /*03b0*/  FFMA R15, -R3, R6, 1 ;  /* 0x3f800000030f7423 */ /* 0x002fc80000000106 */
[----:B------:R-:W-:-:S04]  /*03c0*/  FFMA R15, R6, R15, R6 ;  /* 0x0000000f060f7223 */ /* 0x000fc80000000006 */
[----:B------:R-:W-:-:S04]  /*03d0*/  FFMA R6, R0, R15, RZ ;  /* 0x0000000f00067223 */ /* 0x000fc800000000ff */
[----:B------:R-:W-:-:S04]  /*03e0*/  FFMA R8, -R3, R6, R0 ;  /* 0x0000000603087223 */ /* 0x000fc80000000100 */
[----:B------:R-:W-:Y:S01]  /*03f0*/  FFMA R6, R15, R8, R6 ;  /* 0x000000080f067223 */ /* 0x000fe20000000006 */
[----:B0-2---:R-:W-:Y:S06]  /*0400*/  @!P0 BRA `(.L_x_5) ;  /* 0x00000000000c8947 */ /* 0x005fec0003800000 */
[----:B------:R-:W-:-:S07]  /*0410*/  MOV R18, 0x430 ;  /* 0x0000043000127802 */ /* 0x000fce0000000f00 */
[----:B-----5:R-:W-:Y:S05]  /*0420*/  CALL.REL.NOINC `($__internal_2_$__cuda_sm3x_div_rn_noftz_f32_slowpath) ;  /* 0x00000010000c7944 */ /* 0x020fea0003c00000 */
[----:B------:R-:W-:-:S07]  /*0430*/  MOV R6, R0 ;  /* 0x0000000000067202 */ /* 0x000fce0000000f00 */
.L_x_5:
[----:B------:R-:W-:Y:S02]  /*0440*/  HFMA2 R5, -RZ, RZ, 0.96630859375, -0.0022525787353515625 ;  /* 0x3bbb989dff057431 */ /* 0x000fe400000001ff */
[----:B------:R-:W-:-:S03]  /*0450*/  IMAD.MOV.U32 R15, RZ, RZ, 0x437c0000 ;  /* 0x437c0000ff0f7424 */ /* 0x000fc600078e00ff */
[----:B------:R-:W-:-:S04]  /*0460*/  FFMA.SAT R0, R6, R5, 0.5 ;  /* 0x3f00000006007423 */ /* 0x000fc80000002005 */
[----:B------:R-:W-:-:S04]  /*0470*/  FFMA.RM R0, R0, R15, 12582913 ;  /* 0x4b40000100007423 */ /* 0x000fc8000000400f */
[C---:B------:R-:W-:Y:S01]  /*0480*/  FADD R5, R0.reuse, -12583039 ;  /* 0xcb40007f00057421 */ /* 0x040fe20000000000 */
[----:B------:R-:W-:-:S03]  /*0490*/  SHF.L.U32 R0, R0, 0x17, RZ ;  /* 0x0000001700007819 */ /* 0x000fc600000006ff */
[----:B------:R-:W-:-:S04]  /*04a0*/  FFMA R5, R6, 1.4426950216293334961, -R5 ;  /* 0x3fb8aa3b06057823 */ /* 0x000fc80000000805 */
[----:B------:R-:W-:-:S06]  /*04b0*/  FFMA R5, R6, 1.925963033500011079e-08, R5 ;  /* 0x32a5706006057823 */ /* 0x000fcc0000000005 */
[----:B------:R-:W0:Y:S02]  /*04c0*/  MUFU.EX2 R5, R5 ;  /* 0x0000000500057308 */ /* 0x000e240000000800 */
[----:B0-----:R-:W-:-:S04]  /*04d0*/  FMUL R0, R0, R5 ;  /* 0x0000000500007220 */ /* 0x001fc80000400000 */
[-C--:B-----5:R-:W-:Y:S01]  /*04e0*/  FFMA R12, R12, R0.reuse, RZ ;  /* 0x000000000c0c7223 */ /* 0x0a0fe200000000ff */
[-C--:B------:R-:W-:Y:S01]  /*04f0*/  FFMA R11, R11, R0.reuse, RZ ;  /* 0x000000000b0b7223 */ /* 0x080fe200000000ff */
[-C--:B------:R-:W-:Y:S01]  /*0500*/  FFMA R10, R10, R0.reuse, RZ ;  /* 0x000000000a0a7223 */ /* 0x080fe200000000ff */
[----:B------:R-:W-:Y:S01]  /*0510*/  FFMA R9, R9, R0, RZ ;  /* 0x0000000009097223 */ /* 0x000fe200000000ff */
[----:B------:R-:W-:-:S07]  /*0520*/  FADD R8, RZ, R0 ;  /* 0x00000000ff087221 */ /* 0x000fce0000000000 */
.L_x_4:
[----:B------:R-:W-:Y:S05]  /*0530*/  BSYNC.RECONVERGENT B0 ;  /* 0x0000000000007941 */ /* 0x000fea0003800200 */
.L_x_3:
[----:B------:R-:W-:-:S13]  /*0540*/  ISETP.NE.AND P0, PT, R2, RZ, PT ;  /* 0x000000ff0200720c */ /* 0x000fda0003f05270 */
[----:B------:R-:W-:Y:S05]  /*0550*/  @!P0 BRA `(.L_x_2) ;  /* 0x0000000400888947 */ /* 0x000fea0003800000 */
[----:B------:R-:W0:Y:S01]  /*0560*/  LDC R4, c[0x0][0x398] ;  /* 0x0000e600ff047b82 */ /* 0x000e220000000800 */
[----:B------:R-:W-:Y:S01]  /*0570*/  IADD3 R15, PT, PT, R13, -R2, RZ ;  /* 0x800000020d0f7210 */ /* 0x000fe20007ffe0ff */
[----:B------:R-:W1:Y:S01]  /*0580*/  LDCU UR6, c[0x0][0x394] ;  /* 0x00007280ff0677ac */ /* 0x000e620008000800 */
[----:B------:R-:W-:-:S03]  /*0590*/  IADD3 R6, PT, PT, -R2, 0x2, RZ ;  /* 0x0000000202067810 */ /* 0x000fc60007ffe1ff */
[C---:B------:R-:W-:Y:S02]  /*05a0*/  VIADD R5, R15.reuse, 0x2 ;  /* 0x000000020f057836 */ /* 0x040fe40000000000 */
[----:B------:R-:W2:Y:S01]  /*05b0*/  LDC.64 R16, c[0x0][0x380] ;  /* 0x0000e000ff107b82 */ /* 0x000ea20000000a00 */
[-C--:B0-----:R-:W-:Y:S02]  /*05c0*/  IMAD R15, R15, R4.reuse, R4 ;  /* 0x000000040f0f7224 */ /* 0x081fe400078e0204 */
[----:B------:R-:W-:Y:S01]  /*05d0*/  IMAD R4, R5, R4, R14 ;  /* 0x0000000405047224 */ /* 0x000fe200078e020e */
[----:B------:R-:W-:Y:S02]  /*05e0*/  LEA R5, -R2, RZ, 0x1 ;  /* 0x000000ff02057211 */ /* 0x000fe400078e09ff */
[----:B------:R-:W-:Y:S01]  /*05f0*/  IADD3 R15, PT, PT, R14, R15, RZ ;  /* 0x0000000f0e0f7210 */ /* 0x000fe20007ffe0ff */
[----:B------:R-:W-:-:S03]  /*0600*/  IMAD.SHL.U32 R4, R4, 0x4, RZ ;  /* 0x0000000404047824 */ /* 0x000fc600078e00ff */
[----:B-12---:R-:W-:-:S07]  /*0610*/  SHF.L.U32 R2, R15, 0x2, RZ ;  /* 0x000000020f027819 */ /* 0x006fce00000006ff */
.L_x_12:
[----:B------:R-:W-:Y:S01]  /*0620*/  IADD3 R0, PT, PT, R7, 0x1, RZ ;  /* 0x0000000107007810 */ /* 0x000fe20007ffe0ff */
[----:B------:R-:W-:Y:S01]  /*0630*/  VIADD R5, R5, 0x2 ;  /* 0x0000000205057836 */ /* 0x000fe20000000000 */
[----:B------:R-:W-:Y:S02]  /*0640*/  BSSY.RECONVERGENT B0, `(.L_x_6) ;  /* 0x0000027000007945 */ /* 0x000fe40003800200 */
[C---:B------:R-:W-:Y:S02]  /*0650*/  ISETP.GE.AND P0, PT, R0.reuse, UR6, PT ;  /* 0x0000000600007c0c */ /* 0x040fe4000bf06270 */
[----:B------:R-:W-:Y:S02]  /*0660*/  ISETP.NE.AND P2, PT, R5, RZ, PT ;  /* 0x000000ff0500720c */ /* 0x000fe40003f45270 */
[----:B------:R-:W-:-:S13]  /*0670*/  ISETP.LT.OR P0, PT, R0, RZ, P0 ;  /* 0x000000ff0000720c */ /* 0x000fda0000701670 */
[----:B------:R-:W-:Y:S05]  /*0680*/  @P0 BRA `(.L_x_7) ;  /* 0x0000000000880947 */ /* 0x000fea0003800000 */
[----:B------:R-:W-:-:S05]  /*0690*/  IMAD.WIDE R18, R2, 0x4, R16 ;  /* 0x0000000402127825 */ /* 0x000fca00078e0210 */
[----:B------:R0:W5:Y:S04]  /*06a0*/  LDG.E.CONSTANT R23, desc[UR4][R18.64] ;  /* 0x0000000412177981 */ /* 0x000168000c1e9900 */
[----:B------:R0:W5:Y:S04]  /*06b0*/  LDG.E.CONSTANT R24, desc[UR4][R18.64+0x4] ;  /* 0x0000040412187981 */ /* 0x000168000c1e9900 */
[----:B------:R0:W5:Y:S04]  /*06c0*/  LDG.E.CONSTANT R21, desc[UR4][R18.64+0x8] ;  /* 0x0000080412157981 */ /* 0x000168000c1e9900 */
[----:B------:R0:W5:Y:S01]  /*06d0*/  LDG.E.CONSTANT R22, desc[UR4][R18.64+0xc] ;  /* 0x00000c0412167981 */ /* 0x000162000c1e9900 */
[----:B------:R-:W1:Y:S01]  /*06e0*/  MUFU.RCP R20, R3 ;  /* 0x0000000300147308 */ /* 0x000e620000001000 */
[----:B------:R-:W-:-:S04]  /*06f0*/  IADD3 R0, PT, PT, R6, -0x1, RZ ;  /* 0xffffffff06007810 */ /* 0x000fc80007ffe0ff */
        /* <DEDUP_REMOVED lines=9> */
[----:B------:R-:W-:Y:S02]  /*0790*/  MOV R0, R26 ;  /* 0x0000001a00007202 */ /* 0x000fe40000000f00 */
[----:B------:R-:W-:-:S07]  /*07a0*/  MOV R18, 0x7c0 ;  /* 0x000007c000127802 */ /* 0x000fce0000000f00 */
[----:B-----5:R-:W-:Y:S05]  /*07b0*/  CALL.REL.NOINC `($__internal_2_$__cuda_sm3x_div_rn_noftz_f32_slowpath) ;  /* 0x0000000c00287944 */ /* 0x020fea0003c00000 */
.L_x_8:
[----:B------:R-:W-:Y:S02]  /*07c0*/  HFMA2 R18, -RZ, RZ, 3.7421875, 0 ;  /* 0x437c0000ff127431 */ /* 0x000fe400000001ff */
[----:B------:R-:W-:-:S04]  /*07d0*/  IMAD.MOV.U32 R15, RZ, RZ, 0x3bbb989d ;  /* 0x3bbb989dff0f7424 */ /* 0x000fc800078e00ff */
[----:B------:R-:W-:-:S04]  /*07e0*/  FFMA.SAT R15, R0, R15, 0.5 ;  /* 0x3f000000000f7423 */ /* 0x000fc8000000200f */
[----:B------:R-:W-:-:S04]  /*07f0*/  FFMA.RM R15, R15, R18, 12582913 ;  /* 0x4b4000010f0f7423 */ /* 0x000fc80000004012 */
[C---:B------:R-:W-:Y:S01]  /*0800*/  FADD R19, R15.reuse, -12583039 ;  /* 0xcb40007f0f137421 */ /* 0x040fe20000000000 */
[----:B------:R-:W-:-:S03]  /*0810*/  SHF.L.U32 R15, R15, 0x17, RZ ;  /* 0x000000170f0f7819 */ /* 0x000fc600000006ff */
[----:B------:R-:W-:-:S04]  /*0820*/  FFMA R19, R0, 1.4426950216293334961, -R19 ;  /* 0x3fb8aa3b00137823 */ /* 0x000fc80000000813 */
[----:B------:R-:W-:-:S04]  /*0830*/  FFMA R19, R0, 1.925963033500011079e-08, R19 ;  /* 0x32a5706000137823 */ /* 0x000fc80000000013 */
[----:B------:R-:W0:Y:S02]  /*0840*/  MUFU.EX2 R0, R19 ;  /* 0x0000001300007308 */ /* 0x000e240000000800 */
[----:B0-----:R-:W-:-:S04]  /*0850*/  FMUL R15, R15, R0 ;  /* 0x000000000f0f7220 */ /* 0x001fc80000400000 */
[-C--:B-----5:R-:W-:Y:S01]  /*0860*/  FFMA R12, R23, R15.reuse, R12 ;  /* 0x0000000f170c7223 */ /* 0x0a0fe2000000000c */
[-C--:B------:R-:W-:Y:S01]  /*0870*/  FFMA R11, R24, R15.reuse, R11 ;  /* 0x0000000f180b7223 */ /* 0x080fe2000000000b */
[-C--:B------:R-:W-:Y:S01]  /*0880*/  FFMA R10, R21, R15.reuse, R10 ;  /* 0x0000000f150a7223 */ /* 0x080fe2000000000a */
[----:B------:R-:W-:Y:S01]  /*0890*/  FFMA R9, R22, R15, R9 ;  /* 0x0000000f16097223 */ /* 0x000fe20000000009 */
[----:B------:R-:W-:-:S07]  /*08a0*/  FADD R8, R8, R15 ;  /* 0x0000000f08087221 */ /* 0x000fce0000000000 */
.L_x_7:
[----:B------:R-:W-:Y:S05]  /*08b0*/  BSYNC.RECONVERGENT B0 ;  /* 0x0000000000007941 */ /* 0x000fea0003800200 */
.L_x_6:
[----:B------:R-:W-:Y:S01]  /*08c0*/  VIADD R7, R7, 0x2 ;  /* 0x0000000207077836 */ /* 0x000fe20000000000 */
[----:B------:R-:W-:Y:S04]  /*08d0*/  BSSY.RECONVERGENT B0, `(.L_x_9) ;  /* 0x0000025000007945 */ /* 0x000fe80003800200 */
[----:B------:R-:W-:-:S04]  /*08e0*/  ISETP.GE.AND P0, PT, R7, UR6, PT ;  /* 0x0000000607007c0c */ /* 0x000fc8000bf06270 */
        /* <DEDUP_REMOVED lines=20> */
.L_x_11:
[----:B------:R-:W-:Y:S02]  /*0a30*/  HFMA2 R15, -RZ, RZ, 0.96630859375, -0.0022525787353515625 ;  /* 0x3bbb989dff0f7431 */ /* 0x000fe400000001ff */
[----:B------:R-:W-:-:S03]  /*0a40*/  IMAD.MOV.U32 R18, RZ, RZ, 0x437c0000 ;  /* 0x437c0000ff127424 */ /* 0x000fc600078e00ff */
        /* <DEDUP_REMOVED lines=13> */
.L_x_10:
[----:B------:R-:W-:Y:S05]  /*0b20*/  BSYNC.RECONVERGENT B0 ;  /* 0x0000000000007941 */ /* 0x000fea0003800200 */
.L_x_9:
[----:B------:R-:W0:Y:S01]  /*0b30*/  LDC R15, c[0x0][0x398] ;  /* 0x0000e600ff0f7b82 */ /* 0x000e220000000800 */
[----:B------:R-:W-:Y:S01]  /*0b40*/  IADD3 R6, PT, PT, R6, 0x2, RZ ;  /* 0x0000000206067810 */ /* 0x000fe20007ffe0ff */
[C---:B0-----:R-:W-:Y:S01]  /*0b50*/  IMAD R4, R15.reuse, 0x8, R4 ;  /* 0x000000080f047824 */ /* 0x041fe200078e0204 */
[----:B------:R-:W-:Y:S01]  /*0b60*/  LEA R2, R15, R2, 0x3 ;  /* 0x000000020f027211 */ /* 0x000fe200078e18ff */
[----:B------:R-:W-:Y:S06]  /*0b70*/  @P2 BRA `(.L_x_12) ;  /* 0xfffffff800a82947 */ /* 0x000fec000383ffff */
.L_x_2:
[----:B------:R-:W-:Y:S01]  /*0b80*/  FSETP.GT.AND P0, PT, R8, RZ, PT ;  /* 0x000000ff0800720b */ /* 0x000fe20003f04000 */
[----:B------:R-:W-:-:S12]  /*0b90*/  BSSY.RECONVERGENT B0, `(.L_x_13) ;  /* 0x0000013000007945 */ /* 0x000fd80003800200 */
[----:B------:R-:W-:Y:S05]  /*0ba0*/  @!P0 BRA `(.L_x_14) ;  /* 0x0000000000448947 */ /* 0x000fea0003800000 */
[----:B------:R-:W-:Y:S01]  /*0bb0*/  IADD3 R0, PT, PT, R8, 0x1800000, RZ ;  /* 0x0180000008007810 */ /* 0x000fe20007ffe0ff */
[----:B------:R-:W-:Y:S03]  /*0bc0*/  BSSY.RECONVERGENT B1, `(.L_x_15) ;  /* 0x000000b000017945 */ /* 0x000fe60003800200 */
[----:B------:R-:W-:-:S04]  /*0bd0*/  LOP3.LUT R0, R0, 0x7f800000, RZ, 0xc0, !PT ;  /* 0x7f80000000007812 */ /* 0x000fc800078ec0ff */
[----:B------:R-:W-:-:S13]  /*0be0*/  ISETP.GT.U32.AND P0, PT, R0, 0x1ffffff, PT ;  /* 0x01ffffff0000780c */ /* 0x000fda0003f04070 */
[----:B------:R-:W-:Y:S05]  /*0bf0*/  @P0 BRA `(.L_x_16) ;  /* 0x00000000000c0947 */ /* 0x000fea0003800000 */
[----:B------:R-:W-:-:S07]  /*0c00*/  MOV R2, 0xc20 ;  /* 0x00000c2000027802 */ /* 0x000fce0000000f00 */
[----:B------:R-:W-:Y:S05]  /*0c10*/  CALL.REL.NOINC `($__internal_0_$__cuda_sm20_rcp_rn_f32_slowpath) ;  /* 0x0000000000dc7944 */ /* 0x000fea0003c00000 */
[----:B------:R-:W-:Y:S05]  /*0c20*/  BRA `(.L_x_17) ;  /* 0x0000000000107947 */ /* 0x000fea0003800000 */
.L_x_16:
[----:B------:R-:W0:Y:S02]  /*0c30*/  MUFU.RCP R3, R8 ;  /* 0x0000000800037308 */ /* 0x000e240000001000 */
[----:B0-----:R-:W-:-:S04]  /*0c40*/  FFMA R0, R3, R8, -1 ;  /* 0xbf80000003007423 */ /* 0x001fc80000000008 */
[----:B------:R-:W-:-:S04]  /*0c50*/  FADD.FTZ R0, -R0, -RZ ;  /* 0x800000ff00007221 */ /* 0x000fc80000010100 */
[----:B------:R-:W-:-:S07]  /*0c60*/  FFMA R0, R3, R0, R3 ;  /* 0x0000000003007223 */ /* 0x000fce0000000003 */
.L_x_17:
[----:B------:R-:W-:Y:S05]  /*0c70*/  BSYNC.RECONVERGENT B1 ;  /* 0x0000000000017941 */ /* 0x000fea0003800200 */
.L_x_15:
[-C--:B------:R-:W-:Y:S01]  /*0c80*/  FMUL R12, R12, R0.reuse ;  /* 0x000000000c0c7220 */ /* 0x080fe20000400000 */
[-C--:B------:R-:W-:Y:S01]  /*0c90*/  FMUL R11, R11, R0.reuse ;  /* 0x000000000b0b7220 */ /* 0x080fe20000400000 */
[-C--:B------:R-:W-:Y:S01]  /*0ca0*/  FMUL R10, R10, R0.reuse ;  /* 0x000000000a0a7220 */ /* 0x080fe20000400000 */
[----:B------:R-:W-:-:S07]  /*0cb0*/  FMUL R9, R9, R0 ;  /* 0x0000000009097220 */ /* 0x000fce0000400000 */
.L_x_14:
[----:B------:R-:W-:Y:S05]  /*0cc0*/  BSYNC.RECONVERGENT B0 ;  /* 0x0000000000007941 */ /* 0x000fea0003800200 */
.L_x_13:
[----:B------:R-:W-:Y:S01]  /*0cd0*/  IMAD.MOV.U32 R7, RZ, RZ, 0x3bbb989d ;  /* 0x3bbb989dff077424 */ /* 0x000fe200078e00ff */
[----:B------:R-:W-:Y:S01]  /*0ce0*/  MOV R15, 0x437c0000 ;  /* 0x437c0000000f7802 */ /* 0x000fe20000000f00 */
[----:B------:R-:W0:Y:S02]  /*0cf0*/  LDCU UR6, c[0x0][0x39c] ;  /* 0x00007380ff0677ac */ /* 0x000e240008000800 */
[-C--:B------:R-:W-:Y:S01]  /*0d00*/  FFMA.SAT R4, R12, R7.reuse, 0.5 ;  /* 0x3f0000000c047423 */ /* 0x080fe20000002007 */
[-C--:B------:R-:W-:Y:S01]  /*0d10*/  FFMA.SAT R0, R11, R7.reuse, 0.5 ;  /* 0x3f0000000b007423 */ /* 0x080fe20000002007 */
[-C--:B------:R-:W-:Y:S01]  /*0d20*/  FFMA.SAT R6, R10, R7.reuse, 0.5 ;  /* 0x3f0000000a067423 */ /* 0x080fe20000002007 */
[----:B------:R-:W-:Y:S01]  /*0d30*/  FFMA.SAT R7, R9, R7, 0.5 ;  /* 0x3f00000009077423 */ /* 0x000fe20000002007 */
[-C--:B------:R-:W-:Y:S01]  /*0d40*/  FFMA.RM R4, R4, R15.reuse, 12582913 ;  /* 0x4b40000104047423 */ /* 0x080fe2000000400f */
[-C--:B------:R-:W-:Y:S01]  /*0d50*/  FFMA.RM R0, R0, R15.reuse, 12582913 ;  /* 0x4b40000100007423 */ /* 0x080fe2000000400f */
[-C--:B------:R-:W-:Y:S01]  /*0d60*/  FFMA.RM R6, R6, R15.reuse, 12582913 ;  /* 0x4b40000106067423 */ /* 0x080fe2000000400f */
[----:B------:R-:W-:Y:S01]  /*0d70*/  FFMA.RM R8, R7, R15, 12582913 ;  /* 0x4b40000107087423 */ /* 0x000fe2000000400f */
[----:B------:R-:W-:Y:S01]  /*0d80*/  FADD R3, R4, -12583039 ;  /* 0xcb40007f04037421 */ /* 0x000fe20000000000 */
[----:B------:R-:W-:Y:S01]  /*0d90*/  FADD R2, R0, -12583039 ;  /* 0xcb40007f00027421 */ /* 0x000fe20000000000 */
[----:B------:R-:W-:-:S02]  /*0da0*/  SHF.L.U32 R4, R4, 0x17, RZ ;  /* 0x0000001704047819 */ /* 0x000fc400000006ff */
[----:B------:R-:W-:Y:S01]  /*0db0*/  FFMA R3, R12, 1.4426950216293334961, -R3 ;  /* 0x3fb8aa3b0c037823 */ /* 0x000fe20000000803 */
[C---:B------:R-:W-:Y:S01]  /*0dc0*/  FFMA R2, R11.reuse, 1.4426950216293334961, -R2 ;  /* 0x3fb8aa3b0b027823 */ /* 0x040fe20000000802 */
[----:B------:R-:W-:Y:S02]  /*0dd0*/  SHF.L.U32 R0, R0, 0x17, RZ ;  /* 0x0000001700007819 */ /* 0x000fe400000006ff */
[----:B------:R-:W-:Y:S01]  /*0de0*/  FFMA R5, R12, 1.925963033500011079e-08, R3 ;  /* 0x32a570600c057823 */ /* 0x000fe20000000003 */
[----:B------:R-:W-:Y:S01]  /*0df0*/  FADD R3, R6, -12583039 ;  /* 0xcb40007f06037421 */ /* 0x000fe20000000000 */
[----:B------:R-:W-:Y:S01]  /*0e00*/  FADD R12, R8, -12583039 ;  /* 0xcb40007f080c7421 */ /* 0x000fe20000000000 */
[----:B------:R-:W-:Y:S01]  /*0e10*/  FFMA R11, R11, 1.925963033500011079e-08, R2 ;  /* 0x32a570600b0b7823 */ /* 0x000fe20000000002 */
[----:B0-----:R-:W-:Y:S02]  /*0e20*/  IMAD R13, R13, UR6, R14 ;  /* 0x000000060d0d7c24 */ /* 0x001fe4000f8e020e */
[C---:B------:R-:W-:Y:S01]  /*0e30*/  FFMA R7, R10.reuse, 1.4426950216293334961, -R3 ;  /* 0x3fb8aa3b0a077823 */ /* 0x040fe20000000803 */
[C---:B------:R-:W-:Y:S01]  /*0e40*/  FFMA R12, R9.reuse, 1.4426950216293334961, -R12 ;  /* 0x3fb8aa3b090c7823 */ /* 0x040fe2000000080c */
[----:B------:R-:W0:Y:S01]  /*0e50*/  LDC.64 R2, c[0x0][0x388] ;  /* 0x0000e200ff027b82 */ /* 0x000e220000000a00 */
[----:B------:R-:W1:Y:S01]  /*0e60*/  MUFU.EX2 R5, R5 ;  /* 0x0000000500057308 */ /* 0x000e620000000800 */
[----:B------:R-:W-:Y:S01]  /*0e70*/  FFMA R7, R10, 1.925963033500011079e-08, R7 ;  /* 0x32a570600a077823 */ /* 0x000fe20000000007 */
[----:B------:R-:W-:Y:S01]  /*0e80*/  FFMA R12, R9, 1.925963033500011079e-08, R12 ;  /* 0x32a57060090c7823 */ /* 0x000fe2000000000c */
[----:B------:R-:W-:Y:S01]  /*0e90*/  SHF.L.U32 R6, R6, 0x17, RZ ;  /* 0x0000001706067819 */ /* 0x000fe200000006ff */
[----:B------:R-:W-:-:S02]  /*0ea0*/  IMAD.SHL.U32 R13, R13, 0x4, RZ ;  /* 0x000000040d0d7824 */ /* 0x000fc400078e00ff */
[----:B------:R-:W-:Y:S02]  /*0eb0*/  IMAD.SHL.U32 R8, R8, 0x800000, RZ ;  /* 0x0080000008087824 */ /* 0x000fe400078e00ff */
[----:B------:R-:W2:Y:S08]  /*0ec0*/  MUFU.EX2 R11, R11 ;  /* 0x0000000b000b7308 */ /* 0x000eb00000000800 */
[----:B------:R-:W3:Y:S01]  /*0ed0*/  MUFU.EX2 R7, R7 ;  /* 0x0000000700077308 */ /* 0x000ee20000000800 */
[----:B-1----:R-:W-:Y:S01]  /*0ee0*/  FFMA R5, R4, -R5, 1 ;  /* 0x3f80000004057423 */ /* 0x002fe20000000805 */
[----:B0-----:R-:W-:-:S06]  /*0ef0*/  IMAD.WIDE R2, R13, 0x4, R2 ;  /* 0x000000040d027825 */ /* 0x001fcc00078e0202 */
[----:B------:R-:W0:Y:S01]  /*0f00*/  MUFU.EX2 R9, R12 ;  /* 0x0000000c00097308 */ /* 0x000e220000000800 */
[----:B--2---:R-:W-:Y:S01]  /*0f10*/  FFMA R11, R0, -R11, 1 ;  /* 0x3f800000000b7423 */ /* 0x004fe2000000080b */
[----:B------:R-:W-:Y:S04]  /*0f20*/  STG.E desc[UR4][R2.64], R5 ;  /* 0x0000000502007986 */ /* 0x000fe8000c101904 */
[----:B------:R-:W-:Y:S01]  /*0f30*/  STG.E desc[UR4][R2.64+0x4], R11 ;  /* 0x0000040b02007986 */ /* 0x000fe2000c101904 */
[----:B---3--:R-:W-:-:S05]  /*0f40*/  FFMA R7, R6, -R7, 1 ;  /* 0x3f80000006077423 */ /* 0x008fca0000000807 */
[----:B------:R-:W-:Y:S01]  /*0f50*/  STG.E desc[UR4][R2.64+0x8], R7 ;  /* 0x0000080702007986 */ /* 0x000fe2000c101904 */
[----:B0-----:R-:W-:-:S05]  /*0f60*/  FFMA R9, R8, -R9, 1 ;  /* 0x3f80000008097423 */ /* 0x001fca0000000809 */
[----:B------:R-:W-:Y:S01]  /*0f70*/  STG.E desc[UR4][R2.64+0xc], R9 ;  /* 0x00000c0902007986 */ /* 0x000fe2000c101904 */
[----:B------:R-:W-:Y:S05]  /*0f80*/  EXIT ;  /* 0x000000000000794d */ /* 0x000fea0003800000 */
        .weak           $__internal_0_$__cuda_sm20_rcp_rn_f32_slowpath
        .type           $__internal_0_$__cuda_sm20_rcp_rn_f32_slowpath,@function
        .size           $__internal_0_$__cuda_sm20_rcp_rn_f32_slowpath,($__internal_1_$__cuda_sm20_sqrt_rn_f32_slowpath - $__internal_0_$__cuda_sm20_rcp_rn_f32_slowpath)
$__internal_0_$__cuda_sm20_rcp_rn_f32_slowpath:
[----:B------:R-:W-:Y:S01]  /*0f90*/  SHF.L.U32 R0, R8, 0x1, RZ ;  /* 0x0000000108007819 */ /* 0x000fe200000006ff */
[----:B------:R-:W-:Y:S03]  /*0fa0*/  BSSY.RECONVERGENT B2, `(.L_x_18) ;  /* 0x0000030000027945 */ /* 0x000fe60003800200 */
[----:B------:R-:W-:-:S04]  /*0fb0*/  SHF.R.U32.HI R7, RZ, 0x18, R0 ;  /* 0x00000018ff077819 */ /* 0x000fc80000011600 */
[----:B------:R-:W-:-:S13]  /*0fc0*/  ISETP.NE.U32.AND P0, PT, R7, RZ, PT ;  /* 0x000000ff0700720c */ /* 0x000fda0003f05070 */
[----:B------:R-:W-:Y:S05]  /*0fd0*/  @P0 BRA `(.L_x_19) ;  /* 0x0000000000280947 */ /* 0x000fea0003800000 */
[----:B------:R-:W-:-:S04]  /*0fe0*/  SHF.L.U32 R0, R8, 0x1, RZ ;  /* 0x0000000108007819 */ /* 0x000fc800000006ff */
[----:B------:R-:W-:-:S13]  /*0ff0*/  ISETP.NE.AND P0, PT, R0, RZ, PT ;  /* 0x000000ff0000720c */ /* 0x000fda0003f05270 */
[----:B------:R-:W-:Y:S01]  /*1000*/  @P0 FFMA R4, R8, 1.84467440737095516160e+19, RZ ;  /* 0x5f80000008040823 */ /* 0x000fe200000000ff */
[----:B------:R-:W-:Y:S08]  /*1010*/  @!P0 MUFU.RCP R3, R8 ;  /* 0x0000000800038308 */ /* 0x000ff00000001000 */
[----:B------:R-:W0:Y:S02]  /*1020*/  @P0 MUFU.RCP R5, R4 ;  /* 0x0000000400050308 */ /* 0x000e240000001000 */
[----:B0-----:R-:W-:-:S04]  /*1030*/  @P0 FFMA R0, R4, R5, -1 ;  /* 0xbf80000004000423 */ /* 0x001fc80000000005 */
[----:B------:R-:W-:-:S04]  /*1040*/  @P0 FADD.FTZ R0, -R0, -RZ ;  /* 0x800000ff00000221 */ /* 0x000fc80000010100 */
[----:B------:R-:W-:-:S04]  /*1050*/  @P0 FFMA R0, R5, R0, R5 ;  /* 0x0000000005000223 */ /* 0x000fc80000000005 */
[----:B------:R-:W-:Y:S01]  /*1060*/  @P0 FFMA R3, R0, 1.84467440737095516160e+19, RZ ;  /* 0x5f80000000030823 */ /* 0x000fe200000000ff */
[----:B------:R-:W-:Y:S06]  /*1070*/  BRA `(.L_x_20) ;  /* 0x0000000000887947 */ /* 0x000fec0003800000 */
.L_x_19:
[----:B------:R-:W-:-:S05]  /*1080*/  VIADD R15, R7, 0xffffff03 ;  /* 0xffffff03070f7836 */ /* 0x000fca0000000000 */
[----:B------:R-:W-:-:S13]  /*1090*/  ISETP.GT.U32.AND P0, PT, R15, 0x1, PT ;  /* 0x000000010f00780c */ /* 0x000fda0003f04070 */
[----:B------:R-:W-:Y:S05]  /*10a0*/  @P0 BRA `(.L_x_21) ;  /* 0x0000000000780947 */ /* 0x000fea0003800000 */
[----:B------:R-:W-:Y:S01]  /*10b0*/  LOP3.LUT R0, R8, 0x7fffff, RZ, 0xc0, !PT ;  /* 0x007fffff08007812 */ /* 0x000fe200078ec0ff */
[----:B------:R-:W-:-:S03]  /*10c0*/  HFMA2 R6, -RZ, RZ, 0, 1.78813934326171875e-07 ;  /* 0x00000003ff067431 */ /* 0x000fc600000001ff */
[----:B------:R-:W-:-:S04]  /*10d0*/  LOP3.LUT R0, R0, 0x3f800000, RZ, 0xfc, !PT ;  /* 0x3f80000000007812 */ /* 0x000fc800078efcff */
[----:B------:R-:W0:Y:S01]  /*10e0*/  MUFU.RCP R3, R0 ;  /* 0x0000000000037308 */ /* 0x000e220000001000 */
[----:B------:R-:W-:Y:S01]  /*10f0*/  SHF.L.U32 R6, R6, R15, RZ ;  /* 0x0000000f06067219 */ /* 0x000fe200000006ff */
[----:B0-----:R-:W-:-:S04]  /*1100*/  FFMA R4, R0, R3, -1 ;  /* 0xbf80000000047423 */ /* 0x001fc80000000003 */
[----:B------:R-:W-:-:S04]  /*1110*/  FADD.FTZ R4, -R4, -RZ ;  /* 0x800000ff04047221 */ /* 0x000fc80000010100 */
[CCC-:B------:R-:W-:Y:S01]  /*1120*/  FFMA.RM R5, R3.reuse, R4.reuse, R3.reuse ;  /* 0x0000000403057223 */ /* 0x1c0fe20000004003 */
[----:B------:R-:W-:-:S04]  /*1130*/  FFMA.RP R4, R3, R4, R3 ;  /* 0x0000000403047223 */ /* 0x000fc80000008003 */
[C---:B------:R-:W-:Y:S02]  /*1140*/  LOP3.LUT R3, R5.reuse, 0x7fffff, RZ, 0xc0, !PT ;  /* 0x007fffff05037812 */ /* 0x040fe400078ec0ff */
[----:B------:R-:W-:Y:S02]  /*1150*/  FSETP.NEU.FTZ.AND P0, PT, R5, R4, PT ;  /* 0x000000040500720b */ /* 0x000fe40003f1d000 */
[----:B------:R-:W-:Y:S02]  /*1160*/  LOP3.LUT R3, R3, 0x800000, RZ, 0xfc, !PT ;  /* 0x0080000003037812 */ /* 0x000fe400078efcff */
[----:B------:R-:W-:Y:S02]  /*1170*/  SEL R4, RZ, 0xffffffff, !P0 ;  /* 0xffffffffff047807 */ /* 0x000fe40004000000 */
[----:B------:R-:W-:Y:S02]  /*1180*/  LOP3.LUT R6, R6, R3, RZ, 0xc0, !PT ;  /* 0x0000000306067212 */ /* 0x000fe400078ec0ff */
[----:B------:R-:W-:-:S02]  /*1190*/  IADD3 R4, PT, PT, -R4, RZ, RZ ;  /* 0x000000ff04047210 */ /* 0x000fc40007ffe1ff */
[-C--:B------:R-:W-:Y:S02]  /*11a0*/  SHF.R.U32.HI R6, RZ, R15.reuse, R6 ;  /* 0x0000000fff067219 */ /* 0x080fe40000011606 */
[----:B------:R-:W-:Y:S02]  /*11b0*/  LOP3.LUT P1, RZ, R4, R15, R3, 0xf8, !PT ;  /* 0x0000000f04ff7212 */ /* 0x000fe4000782f803 */
[C---:B------:R-:W-:Y:S02]  /*11c0*/  LOP3.LUT P0, RZ, R6.reuse, 0x1, RZ, 0xc0, !PT ;  /* 0x0000000106ff7812 */ /* 0x040fe4000780c0ff */
[----:B------:R-:W-:-:S04]  /*11d0*/  LOP3.LUT P2, RZ, R6, 0x2, RZ, 0xc0, !PT ;  /* 0x0000000206ff7812 */ /* 0x000fc8000784c0ff */
[----:B------:R-:W-:Y:S02]  /*11e0*/  PLOP3.LUT P0, PT, P0, P1, P2, 0xe0, 0x0 ;  /* 0x000000000000781c */ /* 0x000fe40000703c20 */
[----:B------:R-:W-:Y:S02]  /*11f0*/  LOP3.LUT P1, RZ, R8, 0x7fffff, RZ, 0xc0, !PT ;  /* 0x007fffff08ff7812 */ /* 0x000fe4000782c0ff */
[----:B------:R-:W-:-:S05]  /*1200*/  SEL R0, RZ, 0x1, !P0 ;  /* 0x00000001ff007807 */ /* 0x000fca0004000000 */
[----:B------:R-:W-:-:S05]  /*1210*/  IMAD.MOV R0, RZ, RZ, -R0 ;  /* 0x000000ffff007224 */ /* 0x000fca00078e0a00 */
[----:B------:R-:W-:Y:S02]  /*1220*/  ISETP.GE.AND P0, PT, R0, RZ, PT ;  /* 0x000000ff0000720c */ /* 0x000fe40003f06270 */
[----:B------:R-:W-:-:S04]  /*1230*/  IADD3 R0, PT, PT, R7, -0xfc, RZ ;  /* 0xffffff0407007810 */ /* 0x000fc80007ffe0ff */
[----:B------:R-:W-:-:S07]  /*1240*/  SHF.R.U32.HI R3, RZ, R0, R3 ;  /* 0x00000000ff037219 */ /* 0x000fce0000011603 */
[----:B------:R-:W-:-:S05]  /*1250*/  @!P0 IADD3 R3, PT, PT, R3, 0x1, RZ ;  /* 0x0000000103038810 */ /* 0x000fca0007ffe0ff */
[----:B------:R-:W-:-:S05]  /*1260*/  @!P1 IMAD.SHL.U32 R3, R3, 0x2, RZ ;  /* 0x0000000203039824 */ /* 0x000fca00078e00ff */
[----:B------:R-:W-:Y:S01]  /*1270*/  LOP3.LUT R3, R3, 0x80000000, R8, 0xf8, !PT ;  /* 0x8000000003037812 */ /* 0x000fe200078ef808 */
[----:B------:R-:W-:Y:S06]  /*1280*/  BRA `(.L_x_20) ;  /* 0x0000000000047947 */ /* 0x000fec0003800000 */
.L_x_21:
[----:B------:R0:W1:Y:S02]  /*1290*/  MUFU.RCP R3, R8 ;  /* 0x0000000800037308 */ /* 0x0000640000001000 */
.L_x_20:
[----:B------:R-:W-:Y:S05]  /*12a0*/  BSYNC.RECONVERGENT B2 ;  /* 0x0000000000027941 */ /* 0x000fea0003800200 */
.L_x_18:
[----:B-1----:R-:W-:Y:S01]  /*12b0*/  MOV R0, R3 ;  /* 0x0000000300007202 */ /* 0x002fe20000000f00 */
[----:B------:R-:W-:-:S04]  /*12c0*/  HFMA2 R3, -RZ, RZ, 0, 0 ;  /* 0x00000000ff037431 */ /* 0x000fc800000001ff */
[----:B0-----:R-:W-:Y:S05]  /*12d0*/  RET.REL.NODEC R2 `(LogTransmittancePreblurVKernel) ;  /* 0xffffffec02487950 */ /* 0x001fea0003c3ffff */
        .weak           $__internal_1_$__cuda_sm20_sqrt_rn_f32_slowpath
        .type           $__internal_1_$__cuda_sm20_sqrt_rn_f32_slowpath,@function
        .size           $__internal_1_$__cuda_sm20_sqrt_rn_f32_slowpath,($__internal_2_$__cuda_sm3x_div_rn_noftz_f32_slowpath - $__internal_1_$__cuda_sm20_sqrt_rn_f32_slowpath)
$__internal_1_$__cuda_sm20_sqrt_rn_f32_slowpath:
[----:B------:R-:W-:-:S13]  /*12e0*/  LOP3.LUT P0, RZ, R0, 0x7fffffff, RZ, 0xc0, !PT ;  /* 0x7fffffff00ff7812 */ /* 0x000fda000780c0ff */
[----:B------:R-:W-:Y:S01]  /*12f0*/  @!P0 MOV R2, R0 ;  /* 0x0000000000028202 */ /* 0x000fe20000000f00 */
[----:B------:R-:W-:Y:S06]  /*1300*/  @!P0 BRA `(.L_x_22) ;  /* 0x0000000000448947 */ /* 0x000fec0003800000 */
[----:B------:R-:W-:-:S13]  /*1310*/  FSETP.GEU.FTZ.AND P0, PT, R0, RZ, PT ;  /* 0x000000ff0000720b */ /* 0x000fda0003f1e000 */
[----:B------:R-:W-:Y:S01]  /*1320*/  @!P0 IMAD.MOV.U32 R2, RZ, RZ, 0x7fffffff ;  /* 0x7fffffffff028424 */ /* 0x000fe200078e00ff */
[----:B------:R-:W-:Y:S06]  /*1330*/  @!P0 BRA `(.L_x_22) ;  /* 0x0000000000388947 */ /* 0x000fec0003800000 */
[----:B------:R-:W-:-:S13]  /*1340*/  FSETP.GTU.FTZ.AND P0, PT, |R0|, +INF , PT ;  /* 0x7f8000000000780b */ /* 0x000fda0003f1c200 */
[----:B------:R-:W-:Y:S01]  /*1350*/  @P0 FADD.FTZ R2, R0, 1 ;  /* 0x3f80000000020421 */ /* 0x000fe20000010000 */
[----:B------:R-:W-:Y:S06]  /*1360*/  @P0 BRA `(.L_x_22) ;  /* 0x00000000002c0947 */ /* 0x000fec0003800000 */
[----:B------:R-:W-:-:S13]  /*1370*/  FSETP.NEU.FTZ.AND P0, PT, |R0|, +INF , PT ;  /* 0x7f8000000000780b */ /* 0x000fda0003f1d200 */
[----:B------:R-:W-:Y:S01]  /*1380*/  @!P0 MOV R2, R0 ;  /* 0x0000000000028202 */ /* 0x000fe20000000f00 */
[----:B------:R-:W-:Y:S06]  /*1390*/  @!P0 BRA `(.L_x_22) ;  /* 0x0000000000208947 */ /* 0x000fec0003800000 */
[----:B------:R-:W-:-:S04]  /*13a0*/  FFMA R0, R0, 1.84467440737095516160e+19, RZ ;  /* 0x5f80000000007823 */ /* 0x000fc800000000ff */
[----:B------:R-:W0:Y:S02]  /*13b0*/  MUFU.RSQ R3, R0 ;  /* 0x0000000000037308 */ /* 0x000e240000001400 */
[----:B0-----:R-:W-:Y:S01]  /*13c0*/  FMUL.FTZ R5, R0, R3 ;  /* 0x0000000300057220 */ /* 0x001fe20000410000 */
[----:B------:R-:W-:-:S03]  /*13d0*/  FMUL.FTZ R3, R3, 0.5 ;  /* 0x3f00000003037820 */ /* 0x000fc60000410000 */
[----:B------:R-:W-:-:S04]  /*13e0*/  FADD.FTZ R2, -R5, -RZ ;  /* 0x800000ff05027221 */ /* 0x000fc80000010100 */
[----:B------:R-:W-:-:S04]  /*13f0*/  FFMA R2, R5, R2, R0 ;  /* 0x0000000205027223 */ /* 0x000fc80000000000 */
[----:B------:R-:W-:-:S04]  /*1400*/  FFMA R2, R2, R3, R5 ;  /* 0x0000000302027223 */ /* 0x000fc80000000005 */
[----:B------:R-:W-:-:S07]  /*1410*/  FMUL.FTZ R2, R2, 2.3283064365386962891e-10 ;  /* 0x2f80000002027820 */ /* 0x000fce0000410000 */
.L_x_22:
[----:B------:R-:W-:Y:S01]  /*1420*/  MOV R0, R2 ;  /* 0x0000000200007202 */ /* 0x000fe20000000f00 */
[----:B------:R-:W-:Y:S01]  /*1430*/  IMAD.MOV.U32 R3, RZ, RZ, 0x0 ;  /* 0x00000000ff037424 */ /* 0x000fe200078e00ff */
[----:B------:R-:W-:-:S04]  /*1440*/  MOV R2, R4 ;  /* 0x0000000400027202 */ /* 0x000fc80000000f00 */
[----:B------:R-:W-:Y:S05]  /*1450*/  RET.REL.NODEC R2 `(LogTransmittancePreblurVKernel) ;  /* 0xffffffe802e87950 */ /* 0x000fea0003c3ffff */
        .weak           $__internal_2_$__cuda_sm3x_div_rn_noftz_f32_slowpath
        .type           $__internal_2_$__cuda_sm3x_div_rn_noftz_f32_slowpath,@function
        .size           $__internal_2_$__cuda_sm3x_div_rn_noftz_f32_slowpath,(.L_x_103 - $__internal_2_$__cuda_sm3x_div_rn_noftz_f32_slowpath)
$__internal_2_$__cuda_sm3x_div_rn_noftz_f32_slowpath:
[----:B------:R-:W-:Y:S01]  /*1460*/  SHF.R.U32.HI R15, RZ, 0x17, R3 ;  /* 0x00000017ff0f7819 */ /* 0x000fe20000011603 */
[----:B------:R-:W-:Y:S01]  /*1470*/  BSSY.RECONVERGENT B1, `(.L_x_23) ;  /* 0x0000065000017945 */ /* 0x000fe20003800200 */
[----:B------:R-:W-:Y:S02]  /*1480*/  SHF.R.U32.HI R19, RZ, 0x17, R0 ;  /* 0x00000017ff137819 */ /* 0x000fe40000011600 */
[----:B------:R-:W-:Y:S02]  /*1490*/  LOP3.LUT R15, R15, 0xff, RZ, 0xc0, !PT ;  /* 0x000000ff0f0f7812 */ /* 0x000fe400078ec0ff */
[----:B------:R-:W-:Y:S02]  /*14a0*/  LOP3.LUT R19, R19, 0xff, RZ, 0xc0, !PT ;  /* 0x000000ff13137812 */ /* 0x000fe400078ec0ff */
[----:B------:R-:W-:Y:S02]  /*14b0*/  IADD3 R20, PT, PT, R15, -0x1, RZ ;  /* 0xffffffff0f147810 */ /* 0x000fe40007ffe0ff */
[----:B------:R-:W-:-:S02]  /*14c0*/  MOV R25, R3 ;  /* 0x0000000300197202 */ /* 0x000fc40000000f00 */
[----:B------:R-:W-:Y:S02]  /*14d0*/  ISETP.GT.U32.AND P0, PT, R20, 0xfd, PT ;  /* 0x000000fd1400780c */ /* 0x000fe40003f04070 */
[----:B------:R-:W-:-:S04]  /*14e0*/  IADD3 R20, PT, PT, R19, -0x1, RZ ;  /* 0xffffffff13147810 */ /* 0x000fc80007ffe0ff */
[----:B------:R-:W-:-:S13]  /*14f0*/  ISETP.GT.U32.OR P0, PT, R20, 0xfd, P0 ;  /* 0x000000fd1400780c */ /* 0x000fda0000704470 */
[----:B------:R-:W-:Y:S01]  /*1500*/  @!P0 IMAD.MOV.U32 R20, RZ, RZ, RZ ;  /* 0x000000ffff148224 */ /* 0x000fe200078e00ff */
[----:B------:R-:W-:Y:S06]  /*1510*/  @!P0 BRA `(.L_x_24) ;  /* 0x0000000000648947 */ /* 0x000fec0003800000 */
[----:B------:R-:W-:Y:S02]  /*1520*/  FSETP.GTU.FTZ.AND P0, PT, |R0|, +INF , PT ;  /* 0x7f8000000000780b */ /* 0x000fe40003f1c200 */
[----:B------:R-:W-:-:S04]  /*1530*/  FSETP.GTU.FTZ.AND P1, PT, |R3|, +INF , PT ;  /* 0x7f8000000300780b */ /* 0x000fc80003f3c200 */
[----:B------:R-:W-:-:S13]  /*1540*/  PLOP3.LUT P0, PT, P0, P1, PT, 0xf8, 0x8f ;  /* 0x00000000008f781c */ /* 0x000fda0000703f70 */
[----:B------:R-:W-:Y:S05]  /*1550*/  @P0 BRA `(.L_x_25) ;  /* 0x0000000400540947 */ /* 0x000fea0003800000 */
[----:B------:R-:W-:-:S13]  /*1560*/  LOP3.LUT P0, RZ, R25, 0x7fffffff, R0, 0xc8, !PT ;  /* 0x7fffffff19ff7812 */ /* 0x000fda000780c800 */
[----:B------:R-:W-:Y:S05]  /*1570*/  @!P0 BRA `(.L_x_26) ;  /* 0x0000000400448947 */ /* 0x000fea0003800000 */
[C---:B------:R-:W-:Y:S02]  /*1580*/  FSETP.NEU.FTZ.AND P3, PT, |R0|.reuse, +INF , PT ;  /* 0x7f8000000000780b */ /* 0x040fe40003f7d200 */
[----:B------:R-:W-:Y:S02]  /*1590*/  FSETP.NEU.FTZ.AND P1, PT, |R3|, +INF , PT ;  /* 0x7f8000000300780b */ /* 0x000fe40003f3d200 */
[----:B------:R-:W-:-:S11]  /*15a0*/  FSETP.NEU.FTZ.AND P0, PT, |R0|, +INF , PT ;  /* 0x7f8000000000780b */ /* 0x000fd60003f1d200 */
[----:B------:R-:W-:Y:S05]  /*15b0*/  @!P1 BRA !P3, `(.L_x_26) ;  /* 0x0000000400349947 */ /* 0x000fea0005800000 */
[----:B------:R-:W-:-:S04]  /*15c0*/  LOP3.LUT P3, RZ, R0, 0x7fffffff, RZ, 0xc0, !PT ;  /* 0x7fffffff00ff7812 */ /* 0x000fc8000786c0ff */
[----:B------:R-:W-:-:S13]  /*15d0*/  PLOP3.LUT P1, PT, P1, P3, PT, 0x2f, 0xf2 ;  /* 0x0000000000f2781c */ /* 0x000fda0000f26577 */
[----:B------:R-:W-:Y:S05]  /*15e0*/  @P1 BRA `(.L_x_27) ;  /* 0x0000000400201947 */ /* 0x000fea0003800000 */
[----:B------:R-:W-:-:S04]  /*15f0*/  LOP3.LUT P1, RZ, R25, 0x7fffffff, RZ, 0xc0, !PT ;  /* 0x7fffffff19ff7812 */ /* 0x000fc8000782c0ff */
[----:B------:R-:W-:-:S13]  /*1600*/  PLOP3.LUT P0, PT, P0, P1, PT, 0x2f, 0xf2 ;  /* 0x0000000000f2781c */ /* 0x000fda0000702577 */
[----:B------:R-:W-:Y:S05]  /*1610*/  @P0 BRA `(.L_x_28) ;  /* 0x0000000400080947 */ /* 0x000fea0003800000 */
[----:B------:R-:W-:-:S04]  /*1620*/  IADD3 R20, PT, PT, R19, -0x1, RZ ;  /* 0xffffffff13147810 */ /* 0x000fc80007ffe0ff */
[----:B------:R-:W-:Y:S02]  /*1630*/  ISETP.GE.AND P0, PT, R20, RZ, PT ;  /* 0x000000ff1400720c */ /* 0x000fe40003f06270 */
[----:B------:R-:W-:-:S04]  /*1640*/  IADD3 R20, PT, PT, R15, -0x1, RZ ;  /* 0xffffffff0f147810 */ /* 0x000fc80007ffe0ff */
[----:B------:R-:W-:-:S07]  /*1650*/  ISETP.GE.AND P1, PT, R20, RZ, PT ;  /* 0x000000ff1400720c */ /* 0x000fce0003f26270 */
[----:B------:R-:W-:Y:S01]  /*1660*/  @P0 MOV R20, RZ ;  /* 0x000000ff00140202 */ /* 0x000fe20000000f00 */
[----:B------:R-:W-:Y:S02]  /*1670*/  @!P0 IMAD.MOV.U32 R20, RZ, RZ, -0x40 ;  /* 0xffffffc0ff148424 */ /* 0x000fe400078e00ff */
[----:B------:R-:W-:-:S03]  /*1680*/  @!P0 FFMA R0, R0, 1.84467440737095516160e+19, RZ ;  /* 0x5f80000000008823 */ /* 0x000fc600000000ff */
[----:B------:R-:W-:Y:S01]  /*1690*/  @!P1 FFMA R25, R3, 1.84467440737095516160e+19, RZ ;  /* 0x5f80000003199823 */ /* 0x000fe200000000ff */
[----:B------:R-:W-:-:S07]  /*16a0*/  @!P1 IADD3 R20, PT, PT, R20, 0x40, RZ ;  /* 0x0000004014149810 */ /* 0x000fce0007ffe0ff */
.L_x_24:
[----:B------:R-:W-:Y:S01]  /*16b0*/  LEA R26, R15, 0xc0800000, 0x17 ;  /* 0xc08000000f1a7811 */ /* 0x000fe200078eb8ff */
[----:B------:R-:W-:Y:S03]  /*16c0*/  BSSY.RECONVERGENT B2, `(.L_x_29) ;  /* 0x0000036000027945 */ /* 0x000fe60003800200 */
[----:B------:R-:W-:Y:S02]  /*16d0*/  IADD3 R29, PT, PT, -R26, R25, RZ ;  /* 0x000000191a1d7210 */ /* 0x000fe40007ffe1ff */
[----:B------:R-:W-:Y:S02]  /*16e0*/  IADD3 R25, PT, PT, R19, -0x7f, RZ ;  /* 0xffffff8113197810 */ /* 0x000fe40007ffe0ff */
[----:B------:R-:W0:Y:S01]  /*16f0*/  MUFU.RCP R27, R29 ;  /* 0x0000001d001b7308 */ /* 0x000e220000001000 */
[----:B------:R-:W-:Y:S02]  /*1700*/  FADD.FTZ R26, -R29, -RZ ;  /* 0x800000ff1d1a7221 */ /* 0x000fe40000010100 */
[C---:B------:R-:W-:Y:S01]  /*1710*/  IMAD R0, R25.reuse, -0x800000, R0 ;  /* 0xff80000019007824 */ /* 0x040fe200078e0200 */
[----:B------:R-:W-:-:S05]  /*1720*/  IADD3 R25, PT, PT, R25, 0x7f, -R15 ;  /* 0x0000007f19197810 */ /* 0x000fca0007ffe80f */
[----:B------:R-:W-:Y:S02]  /*1730*/  IMAD.IADD R25, R25, 0x1, R20 ;  /* 0x0000000119197824 */ /* 0x000fe400078e0214 */
[----:B0-----:R-:W-:-:S04]  /*1740*/  FFMA R28, R27, R26, 1 ;  /* 0x3f8000001b1c7423 */ /* 0x001fc8000000001a */
[----:B------:R-:W-:-:S04]  /*1750*/  FFMA R19, R27, R28, R27 ;  /* 0x0000001c1b137223 */ /* 0x000fc8000000001b */
[----:B------:R-:W-:-:S04]  /*1760*/  FFMA R15, R0, R19, RZ ;  /* 0x00000013000f7223 */ /* 0x000fc800000000ff */
[----:B------:R-:W-:-:S04]  /*1770*/  FFMA R28, R26, R15, R0 ;  /* 0x0000000f1a1c7223 */ /* 0x000fc80000000000 */
[----:B------:R-:W-:-:S04]  /*1780*/  FFMA R15, R19, R28, R15 ;  /* 0x0000001c130f7223 */ /* 0x000fc8000000000f */
[----:B------:R-:W-:-:S04]  /*1790*/  FFMA R26, R26, R15, R0 ;  /* 0x0000000f1a1a7223 */ /* 0x000fc80000000000 */
[----:B------:R-:W-:-:S05]  /*17a0*/  FFMA R0, R19, R26, R15 ;  /* 0x0000001a13007223 */ /* 0x000fca000000000f */
[----:B------:R-:W-:-:S04]  /*17b0*/  SHF.R.U32.HI R20, RZ, 0x17, R0 ;  /* 0x00000017ff147819 */ /* 0x000fc80000011600 */
[----:B------:R-:W-:-:S04]  /*17c0*/  LOP3.LUT R20, R20, 0xff, RZ, 0xc0, !PT ;  /* 0x000000ff14147812 */ /* 0x000fc800078ec0ff */
[----:B------:R-:W-:-:S04]  /*17d0*/  IADD3 R20, PT, PT, R20, R25, RZ ;  /* 0x0000001914147210 */ /* 0x000fc80007ffe0ff */
[----:B------:R-:W-:-:S04]  /*17e0*/  IADD3 R27, PT, PT, R20, -0x1, RZ ;  /* 0xffffffff141b7810 */ /* 0x000fc80007ffe0ff */
[----:B------:R-:W-:-:S13]  /*17f0*/  ISETP.GE.U32.AND P0, PT, R27, 0xfe, PT ;  /* 0x000000fe1b00780c */ /* 0x000fda0003f06070 */
[----:B------:R-:W-:Y:S05]  /*1800*/  @!P0 BRA `(.L_x_30) ;  /* 0x0000000000808947 */ /* 0x000fea0003800000 */
[----:B------:R-:W-:-:S13]  /*1810*/  ISETP.GT.AND P0, PT, R20, 0xfe, PT ;  /* 0x000000fe1400780c */ /* 0x000fda0003f04270 */
[----:B------:R-:W-:Y:S05]  /*1820*/  @P0 BRA `(.L_x_31) ;  /* 0x00000000006c0947 */ /* 0x000fea0003800000 */
[----:B------:R-:W-:-:S13]  /*1830*/  ISETP.GE.AND P0, PT, R20, 0x1, PT ;  /* 0x000000011400780c */ /* 0x000fda0003f06270 */
[----:B------:R-:W-:Y:S05]  /*1840*/  @P0 BRA `(.L_x_32) ;  /* 0x0000000000740947 */ /* 0x000fea0003800000 */
[----:B------:R-:W-:Y:S02]  /*1850*/  ISETP.GE.AND P0, PT, R20, -0x18, PT ;  /* 0xffffffe81400780c */ /* 0x000fe40003f06270 */
[----:B------:R-:W-:-:S11]  /*1860*/  LOP3.LUT R0, R0, 0x80000000, RZ, 0xc0, !PT ;  /* 0x8000000000007812 */ /* 0x000fd600078ec0ff */
[----:B------:R-:W-:Y:S05]  /*1870*/  @!P0 BRA `(.L_x_32) ;  /* 0x0000000000688947 */ /* 0x000fea0003800000 */
[CCC-:B------:R-:W-:Y:S01]  /*1880*/  FFMA.RZ R25, R19.reuse, R26.reuse, R15.reuse ;  /* 0x0000001a13197223 */ /* 0x1c0fe2000000c00f */
[CCC-:B------:R-:W-:Y:S01]  /*1890*/  FFMA.RP R27, R19.reuse, R26.reuse, R15.reuse ;  /* 0x0000001a131b7223 */ /* 0x1c0fe2000000800f */
[----:B------:R-:W-:Y:S01]  /*18a0*/  FFMA.RM R26, R19, R26, R15 ;  /* 0x0000001a131a7223 */ /* 0x000fe2000000400f */
[C---:B------:R-:W-:Y:S02]  /*18b0*/  IADD3 R15, PT, PT, R20.reuse, 0x20, RZ ;  /* 0x00000020140f7810 */ /* 0x040fe40007ffe0ff */
[----:B------:R-:W-:Y:S02]  /*18c0*/  LOP3.LUT R25, R25, 0x7fffff, RZ, 0xc0, !PT ;  /* 0x007fffff19197812 */ /* 0x000fe400078ec0ff */
[C---:B------:R-:W-:Y:S02]  /*18d0*/  ISETP.NE.AND P3, PT, R20.reuse, RZ, PT ;  /* 0x000000ff1400720c */ /* 0x040fe40003f65270 */
[----:B------:R-:W-:Y:S02]  /*18e0*/  LOP3.LUT R28, R25, 0x800000, RZ, 0xfc, !PT ;  /* 0x00800000191c7812 */ /* 0x000fe400078efcff */
[----:B------:R-:W-:Y:S01]  /*18f0*/  ISETP.NE.AND P1, PT, R20, RZ, PT ;  /* 0x000000ff1400720c */ /* 0x000fe20003f25270 */
[----:B------:R-:W-:Y:S01]  /*1900*/  IMAD.MOV R20, RZ, RZ, -R20 ;  /* 0x000000ffff147224 */ /* 0x000fe200078e0a14 */
[----:B------:R-:W-:-:S02]  /*1910*/  SHF.L.U32 R15, R28, R15, RZ ;  /* 0x0000000f1c0f7219 */ /* 0x000fc400000006ff */
[----:B------:R-:W-:Y:S02]  /*1920*/  FSETP.NEU.FTZ.AND P0, PT, R27, R26, PT ;  /* 0x0000001a1b00720b */ /* 0x000fe40003f1d000 */
[----:B------:R-:W-:Y:S02]  /*1930*/  SEL R19, R20, RZ, P3 ;  /* 0x000000ff14137207 */ /* 0x000fe40001800000 */
[----:B------:R-:W-:Y:S02]  /*1940*/  ISETP.NE.AND P1, PT, R15, RZ, P1 ;  /* 0x000000ff0f00720c */ /* 0x000fe40000f25270 */
[----:B------:R-:W-:Y:S02]  /*1950*/  SHF.R.U32.HI R28, RZ, R19, R28 ;  /* 0x00000013ff1c7219 */ /* 0x000fe4000001161c */
[----:B------:R-:W-:Y:S02]  /*1960*/  PLOP3.LUT P0, PT, P0, P1, PT, 0xf8, 0x8f ;  /* 0x00000000008f781c */ /* 0x000fe40000703f70 */
[----:B------:R-:W-:-:S02]  /*1970*/  SHF.R.U32.HI R19, RZ, 0x1, R28 ;  /* 0x00000001ff137819 */ /* 0x000fc4000001161c */
[----:B------:R-:W-:-:S04]  /*1980*/  SEL R20, RZ, 0x1, !P0 ;  /* 0x00000001ff147807 */ /* 0x000fc80004000000 */
[----:B------:R-:W-:-:S04]  /*1990*/  LOP3.LUT R15, R20, 0x1, R19, 0xf8, !PT ;  /* 0x00000001140f7812 */ /* 0x000fc800078ef813 */
[----:B------:R-:W-:-:S04]  /*19a0*/  LOP3.LUT R28, R15, R28, RZ, 0xc0, !PT ;  /* 0x0000001c0f1c7212 */ /* 0x000fc800078ec0ff */
[----:B------:R-:W-:-:S04]  /*19b0*/  IADD3 R19, PT, PT, R19, R28, RZ ;  /* 0x0000001c13137210 */ /* 0x000fc80007ffe0ff */
[----:B------:R-:W-:Y:S01]  /*19c0*/  LOP3.LUT R0, R19, R0, RZ, 0xfc, !PT ;  /* 0x0000000013007212 */ /* 0x000fe200078efcff */
[----:B------:R-:W-:Y:S06]  /*19d0*/  BRA `(.L_x_32) ;  /* 0x0000000000107947 */ /* 0x000fec0003800000 */
.L_x_31:
[----:B------:R-:W-:-:S04]  /*19e0*/  LOP3.LUT R0, R0, 0x80000000, RZ, 0xc0, !PT ;  /* 0x8000000000007812 */ /* 0x000fc800078ec0ff */
[----:B------:R-:W-:Y:S01]  /*19f0*/  LOP3.LUT R0, R0, 0x7f800000, RZ, 0xfc, !PT ;  /* 0x7f80000000007812 */ /* 0x000fe200078efcff */
[----:B------:R-:W-:Y:S06]  /*1a00*/  BRA `(.L_x_32) ;  /* 0x0000000000047947 */ /* 0x000fec0003800000 */
.L_x_30:
[----:B------:R-:W-:-:S07]  /*1a10*/  LEA R0, R25, R0, 0x17 ;  /* 0x0000000019007211 */ /* 0x000fce00078eb8ff */
.L_x_32:
[----:B------:R-:W-:Y:S05]  /*1a20*/  BSYNC.RECONVERGENT B2 ;  /* 0x0000000000027941 */ /* 0x000fea0003800200 */
.L_x_29:
[----:B------:R-:W-:Y:S05]  /*1a30*/  BRA `(.L_x_33) ;  /* 0x0000000000207947 */ /* 0x000fea0003800000 */
.L_x_28:
[----:B------:R-:W-:-:S04]  /*1a40*/  LOP3.LUT R0, R25, 0x80000000, R0, 0x48, !PT ;  /* 0x8000000019007812 */ /* 0x000fc800078e4800 */
[----:B------:R-:W-:Y:S01]  /*1a50*/  LOP3.LUT R0, R0, 0x7f800000, RZ, 0xfc, !PT ;  /* 0x7f80000000007812 */ /* 0x000fe200078efcff */
[----:B------:R-:W-:Y:S06]  /*1a60*/  BRA `(.L_x_33) ;  /* 0x0000000000147947 */ /* 0x000fec0003800000 */
.L_x_27:
[----:B------:R-:W-:Y:S01]  /*1a70*/  LOP3.LUT R0, R25, 0x80000000, R0, 0x48, !PT ;  /* 0x8000000019007812 */ /* 0x000fe200078e4800 */
[----:B------:R-:W-:Y:S06]  /*1a80*/  BRA `(.L_x_33) ;  /* 0x00000000000c7947 */ /* 0x000fec0003800000 */
.L_x_26:
[----:B------:R-:W0:Y:S01]  /*1a90*/  MUFU.RSQ R0, -QNAN ;  /* 0xffc0000000007908 */ /* 0x000e220000001400 */
[----:B------:R-:W-:Y:S05]  /*1aa0*/  BRA `(.L_x_33) ;  /* 0x0000000000047947 */ /* 0x000fea0003800000 */
.L_x_25:
[----:B------:R-:W-:-:S07]  /*1ab0*/  FADD.FTZ R0, R0, R3 ;  /* 0x0000000300007221 */ /* 0x000fce0000010000 */
.L_x_33:
[----:B------:R-:W-:Y:S05]  /*1ac0*/  BSYNC.RECONVERGENT B1 ;  /* 0x0000000000017941 */ /* 0x000fea0003800200 */
.L_x_23:
[----:B------:R-:W-:-:S04]  /*1ad0*/  HFMA2 R19, -RZ, RZ, 0, 0 ;  /* 0x00000000ff137431 */ /* 0x000fc800000001ff */
[----:B0-----:R-:W-:Y:S05]  /*1ae0*/  RET.REL.NODEC R18 `(LogTransmittancePreblurVKernel) ;  /* 0xffffffe412447950 */ /* 0x001fea0003c3ffff */
.L_x_34:
[----:B------:R-:W-:-:S00]  /*1af0*/  BRA `(.L_x_34) ;  /* 0xfffffffc00fc7947 */ /* 0x000fc0000383ffff */
[----:B------:R-:W-:-:S00]  /*1b00*/  NOP ;  /* 0x0000000000007918 */ /* 0x000fc00000000000 */
[----:B------:R-:W-:-:S00]  /*1b10*/  NOP ;  /* 0x0000000000007918 */ /* 0x000fc00000000000 */
[----:B------:R-:W-:-:S00]  /*1b20*/  NOP ;  /* 0x0000000000007918 */ /* 0x000fc00000000000 */
[----:B------:R-:W-:-:S00]  /*1b30*/  NOP ;  /* 0x0000000000007918 */ /* 0x000fc00000000000 */
[----:B------:R-:W-:-:S00]  /*1b40*/  NOP ;  /* 0x0000000000007918 */ /* 0x000fc00000000000 */
[----:B------:R-:W-:-:S00]  /*1b50*/  NOP ;  /* 0x0000000000007918 */ /* 0x000fc00000000000 */
[----:B------:R-:W-:-:S00]  /*1b60*/  NOP ;  /* 0x0000000000007918 */ /* 0x000fc00000000000 */
[----:B------:R-:W-:-:S00]  /*1b70*/  NOP ;  /* 0x0000000000007918 */ /* 0x000fc00000000000 */
.L_x_103:


//--------------------- .text.LogTransmittancePreblurHKernel --------------------------
	.section	.text.LogTransmittancePreblurHKernel,"ax",@progbits
	.align	128
        .global         LogTransmittancePreblurHKernel
        .type           LogTransmittancePreblurHKernel,@function
        .size           LogTransmittancePreblurHKernel,(.L_x_106 - LogTransmittancePreblurHKernel)
        .other          LogTransmittancePreblurHKernel,@"STO_CUDA_ENTRY STV_DEFAULT"
LogTransmittancePreblurHKernel:
.text.LogTransmittancePreblurHKernel:
        /* <DEDUP_REMOVED lines=20> */
[----:B-1----:R-:W-:Y:S05]  /*0140*/  CALL.REL.NOINC `($__internal_4_$__cuda_sm20_sqrt_rn_f32_slowpath) ;  /* 0x0000000c00d07944 */ /* 0x002fea0003c00000 */
[----:B------:R-:W-:Y:S05]  /*0150*/  BRA `(.L_x_36) ;  /* 0x0000000000107947 */ /* 0x000fea0003800000 */
.L_x_35:
[----:B-1----:R-:W-:Y:S01]  /*0160*/  FMUL.FTZ R5, R0, R3 ;  /* 0x0000000300057220 */ /* 0x002fe20000410000 */
[----:B------:R-:W-:-:S03]  /*0170*/  FMUL.FTZ R3, R3, 0.5 ;  /* 0x3f00000003037820 */ /* 0x000fc60000410000 */
[----:B------:R-:W-:-:S04]  /*0180*/  FFMA R0, -R5, R5, R0 ;  /* 0x0000000505007223 */ /* 0x000fc80000000100 */
[----:B------:R-:W-:-:S07]  /*0190*/  FFMA R0, R0, R3, R5 ;  /* 0x0000000300007223 */ /* 0x000fce0000000005 */
.L_x_36:
[----:B------:R-:W0:Y:S01]  /*01a0*/  LDCU UR4, c[0x0][0x3a4] ;  /* 0x00007480ff0477ac */ /* 0x000e220008000800 */
[----:B------:R-:W-:Y:S02]  /*01b0*/  CS2R R8, SRZ ;  /* 0x0000000000087805 */ /* 0x000fe4000001ff00 */
[----:B------:R-:W-:Y:S01]  /*01c0*/  CS2R R10, SRZ ;  /* 0x00000000000a7805 */ /* 0x000fe2000001ff00 */
[----:B------:R-:W-:Y:S02]  /*01d0*/  IMAD.MOV.U32 R12, RZ, RZ, RZ ;  /* 0x000000ffff0c7224 */ /* 0x000fe400078e00ff */
[----:B0-----:R-:W-:Y:S01]  /*01e0*/  FMUL R2, R0, UR4 ;  /* 0x0000000400027c20 */ /* 0x001fe20008400000 */
[----:B------:R-:W0:Y:S03]  /*01f0*/  LDCU.64 UR4, c[0x0][0x358] ;  /* 0x00006b00ff0477ac */ /* 0x000e260008000a00 */
[----:B------:R-:W-:-:S04]  /*0200*/  FMUL R0, R2, 3 ;  /* 0x4040000002007820 */ /* 0x000fc80000400000 */
[----:B------:R-:W1:Y:S02]  /*0210*/  F2I.CEIL.NTZ R13, R0 ;  /* 0x00000000000d7305 */ /* 0x000e64000020b100 */
[----:B-1----:R-:W-:-:S13]  /*0220*/  ISETP.GE.AND P0, PT, R13, RZ, PT ;  /* 0x000000ff0d00720c */ /* 0x002fda0003f06270 */
[----:B0-----:R-:W-:Y:S05]  /*0230*/  @!P0 BRA `(.L_x_37) ;  /* 0x0000000800408947 */ /* 0x001fea0003800000 */
[----:B------:R-:W0:Y:S01]  /*0240*/  LDCU UR6, c[0x0][0x398] ;  /* 0x00007300ff0677ac */ /* 0x000e220008000800 */
[----:B------:R-:W1:Y:S01]  /*0250*/  LDC.64 R4, c[0x0][0x380] ;  /* 0x0000e000ff047b82 */ /* 0x000e620000000a00 */
[C---:B------:R-:W-:Y:S01]  /*0260*/  FADD R19, R2.reuse, R2 ;  /* 0x0000000202137221 */ /* 0x040fe20000000000 */
[----:B------:R-:W-:Y:S01]  /*0270*/  HFMA2 R12, -RZ, RZ, 0, 0 ;  /* 0x00000000ff0c7431 */ /* 0x000fe200000001ff */
[----:B------:R-:W-:Y:S01]  /*0280*/  IADD3 R18, PT, PT, R7, -R13, RZ ;  /* 0x8000000d07127210 */ /* 0x000fe20007ffe0ff */
[----:B------:R-:W-:Y:S02]  /*0290*/  IMAD.MOV R20, RZ, RZ, -R13 ;  /* 0x000000ffff147224 */ /* 0x000fe400078e0a0d */
[----:B------:R-:W-:Y:S01]  /*02a0*/  FMUL R19, R2, R19 ;  /* 0x0000001302137220 */ /* 0x000fe20000400000 */
[----:B------:R-:W-:Y:S02]  /*02b0*/  CS2R R10, SRZ ;  /* 0x00000000000a7805 */ /* 0x000fe4000001ff00 */
[----:B------:R-:W-:Y:S01]  /*02c0*/  CS2R R8, SRZ ;  /* 0x0000000000087805 */ /* 0x000fe2000001ff00 */
[----:B0-----:R-:W-:Y:S01]  /*02d0*/  IMAD R0, R6, UR6, R7 ;  /* 0x0000000606007c24 */ /* 0x001fe2000f8e0207 */
[----:B------:R-:W0:Y:S04]  /*02e0*/  LDCU UR6, c[0x0][0x390] ;  /* 0x00007200ff0677ac */ /* 0x000e280008000800 */
[C---:B------:R-:W-:Y:S01]  /*02f0*/  IADD3 R0, PT, PT, -R13.reuse, R0, RZ ;  /* 0x000000000d007210 */ /* 0x040fe20007ffe1ff */
[----:B------:R-:W-:-:S03]  /*0300*/  IMAD.U32 R13, R13, -0x2, RZ ;  /* 0xfffffffe0d0d7824 */ /* 0x000fc600078e00ff */
[----:B------:R-:W-:-:S07]  /*0310*/  SHF.L.U32 R15, R0, 0x2, RZ ;  /* 0x00000002000f7819 */ /* 0x000fce00000006ff */
.L_x_41:
[C---:B0-----:R-:W-:Y:S01]  /*0320*/  ISETP.GE.AND P0, PT, R18.reuse, UR6, PT ;  /* 0x0000000612007c0c */ /* 0x041fe2000bf06270 */
[----:B------:R-:W-:Y:S01]  /*0330*/  VIADD R13, R13, 0x1 ;  /* 0x000000010d0d7836 */ /* 0x000fe20000000000 */
[----:B------:R-:W-:Y:S02]  /*0340*/  BSSY.RECONVERGENT B0, `(.L_x_38) ;  /* 0x000007b000007945 */ /* 0x000fe40003800200 */
[----:B------:R-:W-:Y:S02]  /*0350*/  ISETP.LT.OR P0, PT, R18, RZ, P0 ;  /* 0x000000ff1200720c */ /* 0x000fe40000701670 */
[----:B------:R-:W-:-:S11]  /*0360*/  ISETP.NE.AND P1, PT, R13, 0x1, PT ;  /* 0x000000010d00780c */ /* 0x000fd60003f25270 */
[----:B------:R-:W-:Y:S05]  /*0370*/  @P0 BRA `(.L_x_39) ;  /* 0x0000000400dc0947 */ /* 0x000fea0003800000 */
[----:B-1----:R-:W-:-:S05]  /*0380*/  IMAD.WIDE R2, R15, 0x4, R4 ;  /* 0x000000040f027825 */ /* 0x002fca00078e0204 */
[----:B------:R-:W2:Y:S04]  /*0390*/  LDG.E.CONSTANT R16, desc[UR4][R2.64] ;  /* 0x0000000402107981 */ /* 0x000ea8000c1e9900 */
[----:B------:R-:W3:Y:S04]  /*03a0*/  LDG.E.CONSTANT R22, desc[UR4][R2.64+0x4] ;  /* 0x0000040402167981 */ /* 0x000ee8000c1e9900 */
[----:B------:R0:W4:Y:S04]  /*03b0*/  LDG.E.CONSTANT R0, desc[UR4][R2.64+0x8] ;  /* 0x0000080402007981 */ /* 0x000128000c1e9900 */
[----:B------:R-:W5:Y:S01]  /*03c0*/  LDG.E.CONSTANT R14, desc[UR4][R2.64+0xc] ;  /* 0x00000c04020e7981 */ /* 0x000f62000c1e9900 */
[----:B------:R-:W-:Y:S01]  /*03d0*/  IMAD.MOV.U32 R21, RZ, RZ, 0x3e055027 ;  /* 0x3e055027ff157424 */ /* 0x000fe200078e00ff */
[----:B------:R-:W1:Y:S01]  /*03e0*/  MUFU.RCP R28, R19 ;  /* 0x00000013001c7308 */ /* 0x000e620000001000 */
[----:B--2---:R-:W-:Y:S01]  /*03f0*/  FADD R16, -R16, 1 ;  /* 0x3f80000010107421 */ /* 0x004fe20000000100 */
[----:B---3--:R-:W-:-:S04]  /*0400*/  FADD R22, -R22, 1 ;  /* 0x3f80000016167421 */ /* 0x008fc80000000100 */
[----:B------:R-:W-:-:S04]  /*0410*/  FMNMX R16, R16, 9.9999999747524270788e-07, !PT ;  /* 0x358637bd10107809 */ /* 0x000fc80007800000 */
[----:B------:R-:W-:Y:S02]  /*0420*/  IADD3 R17, PT, PT, R16, -0x3f2aaaab, RZ ;  /* 0xc0d5555510117810 */ /* 0x000fe40007ffe0ff */
[----:B------:R-:W-:Y:S01]  /*0430*/  FMNMX R22, R22, 9.9999999747524270788e-07, !PT ;  /* 0x358637bd16167809 */ /* 0x000fe20007800000 */
[----:B-----5:R-:W-:Y:S01]  /*0440*/  FADD R14, -R14, 1 ;  /* 0x3f8000000e0e7421 */ /* 0x020fe20000000100 */
[----:B------:R-:W-:Y:S02]  /*0450*/  LOP3.LUT R17, R17, 0xff800000, RZ, 0xc0, !PT ;  /* 0xff80000011117812 */ /* 0x000fe400078ec0ff */
[----:B0-----:R-:W-:Y:S02]  /*0460*/  IADD3 R2, PT, PT, R22, -0x3f2aaaab, RZ ;  /* 0xc0d5555516027810 */ /* 0x001fe40007ffe0ff */
[C---:B------:R-:W-:Y:S02]  /*0470*/  IADD3 R26, PT, PT, R16.reuse, -R17, RZ ;  /* 0x80000011101a7210 */ /* 0x040fe40007ffe0ff */
[----:B------:R-:W-:-:S02]  /*0480*/  ISETP.GT.U32.AND P4, PT, R16, 0x7f7fffff, PT ;  /* 0x7f7fffff1000780c */ /* 0x000fc40003f84070 */
[----:B------:R-:W-:Y:S01]  /*0490*/  ISETP.GT.U32.AND P3, PT, R22, 0x7f7fffff, PT ;  /* 0x7f7fffff1600780c */ /* 0x000fe20003f64070 */
[----:B------:R-:W-:-:S04]  /*04a0*/  FADD R26, R26, -1 ;  /* 0xbf8000001a1a7421 */ /* 0x000fc80000000000 */
[----:B------:R-:W-:-:S04]  /*04b0*/  FFMA R23, R26, -R21, 0.14084610342979431152 ;  /* 0x3e1039f61a177423 */ /* 0x000fc80000000815 */
[----:B------:R-:W-:-:S04]  /*04c0*/  FFMA R23, R26, R23, -0.12148627638816833496 ;  /* 0xbdf8cdcc1a177423 */ /* 0x000fc80000000017 */
[----:B------:R-:W-:Y:S01]  /*04d0*/  FFMA R3, R26, R23, 0.13980610668659210205 ;  /* 0x3e0f29551a037423 */ /* 0x000fe20000000017 */
[----:B------:R-:W-:-:S03]  /*04e0*/  LOP3.LUT R23, R2, 0xff800000, RZ, 0xc0, !PT ;  /* 0xff80000002177812 */ /* 0x000fc600078ec0ff */
[----:B------:R-:W-:Y:S01]  /*04f0*/  FFMA R3, R26, R3, -0.16684235632419586182 ;  /* 0xbe2ad8b91a037423 */ /* 0x000fe20000000003 */
[----:B------:R-:W-:-:S03]  /*0500*/  IADD3 R24, PT, PT, R22, -R23, RZ ;  /* 0x8000001716187210 */ /* 0x000fc60007ffe0ff */
[----:B------:R-:W-:Y:S02]  /*0510*/  FFMA R3, R26, R3, 0.20012299716472625732 ;  /* 0x3e4ced0b1a037423 */ /* 0x000fe40000000003 */
[----:B------:R-:W-:Y:S02]  /*0520*/  FADD R24, R24, -1 ;  /* 0xbf80000018187421 */ /* 0x000fe40000000000 */
[----:B------:R-:W-:Y:S02]  /*0530*/  FFMA R3, R26, R3, -0.24999669194221496582 ;  /* 0xbe7fff221a037423 */ /* 0x000fe40000000003 */
[----:B------:R-:W-:Y:S02]  /*0540*/  FFMA R25, R24, -R21, 0.14084610342979431152 ;  /* 0x3e1039f618197423 */ /* 0x000fe40000000815 */
[----:B------:R-:W-:Y:S02]  /*0550*/  FFMA R3, R26, R3, 0.33333182334899902344 ;  /* 0x3eaaaa781a037423 */ /* 0x000fe40000000003 */
[----:B------:R-:W-:-:S02]  /*0560*/  FFMA R25, R24, R25, -0.12148627638816833496 ;  /* 0xbdf8cdcc18197423 */ /* 0x000fc40000000019 */
[----:B------:R-:W-:Y:S02]  /*0570*/  FFMA R3, R26, R3, -0.5 ;  /* 0xbf0000001a037423 */ /* 0x000fe40000000003 */
[----:B------:R-:W-:Y:S02]  /*0580*/  FFMA R25, R24, R25, 0.13980610668659210205 ;  /* 0x3e0f295518197423 */ /* 0x000fe40000000019 */
[----:B------:R-:W-:Y:S02]  /*0590*/  FMUL R3, R26, R3 ;  /* 0x000000031a037220 */ /* 0x000fe40000400000 */
[----:B------:R-:W-:Y:S02]  /*05a0*/  FFMA R25, R24, R25, -0.16684235632419586182 ;  /* 0xbe2ad8b918197423 */ /* 0x000fe40000000019 */
[----:B------:R-:W-:Y:S01]  /*05b0*/  FFMA R26, R26, R3, R26 ;  /* 0x000000031a1a7223 */ /* 0x000fe2000000001a */
[----:B----4-:R-:W-:Y:S01]  /*05c0*/  FADD R3, -R0, 1 ;  /* 0x3f80000000037421 */ /* 0x010fe20000000100 */
[----:B------:R-:W-:Y:S01]  /*05d0*/  FFMA R25, R24, R25, 0.20012299716472625732 ;  /* 0x3e4ced0b18197423 */ /* 0x000fe20000000019 */
[----:B------:R-:W-:-:S03]  /*05e0*/  I2FP.F32.S32 R0, R17 ;  /* 0x0000001100007245 */ /* 0x000fc60000201400 */
[----:B------:R-:W-:Y:S01]  /*05f0*/  FMNMX R3, R3, 9.9999999747524270788e-07, !PT ;  /* 0x358637bd03037809 */ /* 0x000fe20007800000 */
[----:B------:R-:W-:Y:S01]  /*0600*/  FFMA R25, R24, R25, -0.24999669194221496582 ;  /* 0xbe7fff2218197423 */ /* 0x000fe20000000019 */
[----:B------:R-:W-:Y:S01]  /*0610*/  FFMA R17, R0, 1.1920928955078125e-07, RZ ;  /* 0x3400000000117823 */ /* 0x000fe200000000ff */
[----:B------:R-:W-:Y:S02]  /*0620*/  I2FP.F32.S32 R0, R23 ;  /* 0x0000001700007245 */ /* 0x000fe40000201400 */
[C---:B------:R-:W-:Y:S01]  /*0630*/  FFMA R25, R24.reuse, R25, 0.33333182334899902344 ;  /* 0x3eaaaa7818197423 */ /* 0x040fe20000000019 */
[----:B------:R-:W-:Y:S02]  /*0640*/  VIADD R2, R3, 0xc0d55555 ;  /* 0xc0d5555503027836 */ /* 0x000fe40000000000 */
[----:B------:R-:W-:Y:S01]  /*0650*/  FFMA R17, R17, 0.69314718246459960938, R26 ;  /* 0x3f31721811117823 */ /* 0x000fe2000000001a */
[----:B------:R-:W-:Y:S01]  /*0660*/  ISETP.GT.U32.AND P2, PT, R3, 0x7f7fffff, PT ;  /* 0x7f7fffff0300780c */ /* 0x000fe20003f44070 */
[----:B------:R-:W-:Y:S01]  /*0670*/  FFMA R25, R24, R25, -0.5 ;  /* 0xbf00000018197423 */ /* 0x000fe20000000019 */
[----:B------:R-:W-:-:S03]  /*0680*/  LOP3.LUT R2, R2, 0xff800000, RZ, 0xc0, !PT ;  /* 0xff80000002027812 */ /* 0x000fc600078ec0ff */
[----:B------:R-:W-:Y:S01]  /*0690*/  FMUL R25, R24, R25 ;  /* 0x0000001918197220 */ /* 0x000fe20000400000 */
[----:B------:R-:W-:-:S03]  /*06a0*/  IADD3 R23, PT, PT, R3, -R2, RZ ;  /* 0x8000000203177210 */ /* 0x000fc60007ffe0ff */
[----:B------:R-:W-:Y:S01]  /*06b0*/  FFMA R25, R24, R25, R24 ;  /* 0x0000001918197223 */ /* 0x000fe20000000018 */
[----:B------:R-:W-:Y:S01]  /*06c0*/  FFMA R24, R0, 1.1920928955078125e-07, RZ ;  /* 0x3400000000187823 */ /* 0x000fe200000000ff */
[----:B------:R-:W-:Y:S01]  /*06d0*/  I2FP.F32.S32 R2, R2 ;  /* 0x0000000200027245 */ /* 0x000fe20000201400 */
[----:B------:R-:W-:Y:S01]  /*06e0*/  FADD R0, R23, -1 ;  /* 0xbf80000017007421 */ /* 0x000fe20000000000 */
[----:B------:R-:W-:Y:S01]  /*06f0*/  FMNMX R23, R14, 9.9999999747524270788e-07, !PT ;  /* 0x358637bd0e177809 */ /* 0x000fe20007800000 */
[----:B------:R-:W-:Y:S02]  /*0700*/  FFMA R14, R24, 0.69314718246459960938, R25 ;  /* 0x3f317218180e7823 */ /* 0x000fe40000000019 */
[----:B------:R-:W-:Y:S01]  /*0710*/  FFMA R25, R0, -R21, 0.14084610342979431152 ;  /* 0x3e1039f600197423 */ /* 0x000fe20000000815 */
[C---:B------:R-:W-:Y:S01]  /*0720*/  IADD3 R26, PT, PT, R23.reuse, -0x3f2aaaab, RZ ;  /* 0xc0d55555171a7810 */ /* 0x040fe20007ffe0ff */
[----:B------:R-:W-:Y:S01]  /*0730*/  FFMA R2, R2, 1.1920928955078125e-07, RZ ;  /* 0x3400000002027823 */ /* 0x000fe200000000ff */
[----:B------:R-:W-:Y:S01]  /*0740*/  ISETP.GT.U32.AND P0, PT, R23, 0x7f7fffff, PT ;  /* 0x7f7fffff1700780c */ /* 0x000fe20003f04070 */
[----:B------:R-:W-:Y:S01]  /*0750*/  FFMA R25, R0, R25, -0.12148627638816833496 ;  /* 0xbdf8cdcc00197423 */ /* 0x000fe20000000019 */
[----:B------:R-:W-:-:S03]  /*0760*/  LOP3.LUT R26, R26, 0xff800000, RZ, 0xc0, !PT ;  /* 0xff8000001a1a7812 */ /* 0x000fc600078ec0ff */
[C---:B------:R-:W-:Y:S02]  /*0770*/  FFMA R25, R0.reuse, R25, 0.13980610668659210205 ;  /* 0x3e0f295500197423 */ /* 0x040fe40000000019 */
[----:B------:R-:W-:Y:S02]  /*0780*/  IMAD.IADD R24, R23, 0x1, -R26 ;  /* 0x0000000117187824 */ /* 0x000fe400078e0a1a */
[----:B------:R-:W-:Y:S02]  /*0790*/  FFMA R25, R0, R25, -0.16684235632419586182 ;  /* 0xbe2ad8b900197423 */ /* 0x000fe40000000019 */
[----:B------:R-:W-:Y:S02]  /*07a0*/  FADD R24, R24, -1 ;  /* 0xbf80000018187421 */ /* 0x000fe40000000000 */
[----:B------:R-:W-:Y:S02]  /*07b0*/  FFMA R25, R0, R25, 0.20012299716472625732 ;  /* 0x3e4ced0b00197423 */ /* 0x000fe40000000019 */
[----:B------:R-:W-:-:S02]  /*07c0*/  FFMA R21, R24, -R21, 0.14084610342979431152 ;  /* 0x3e1039f618157423 */ /* 0x000fc40000000815 */
[----:B------:R-:W-:Y:S02]  /*07d0*/  FFMA R25, R0, R25, -0.24999669194221496582 ;  /* 0xbe7fff2200197423 */ /* 0x000fe40000000019 */
[----:B------:R-:W-:Y:S02]  /*07e0*/  FFMA R21, R24, R21, -0.12148627638816833496 ;  /* 0xbdf8cdcc18157423 */ /* 0x000fe40000000015 */
[----:B------:R-:W-:Y:S02]  /*07f0*/  FFMA R25, R0, R25, 0.33333182334899902344 ;  /* 0x3eaaaa7800197423 */ /* 0x000fe40000000019 */
[----:B------:R-:W-:Y:S02]  /*0800*/  FFMA R21, R24, R21, 0.13980610668659210205 ;  /* 0x3e0f295518157423 */ /* 0x000fe40000000015 */
[----:B------:R-:W-:Y:S02]  /*0810*/  FFMA R25, R0, R25, -0.5 ;  /* 0xbf00000000197423 */ /* 0x000fe40000000019 */
[----:B------:R-:W-:-:S02]  /*0820*/  FFMA R27, R24, R21, -0.16684235632419586182 ;  /* 0xbe2ad8b9181b7423 */ /* 0x000fc40000000015 */
[----:B------:R-:W-:Y:S01]  /*0830*/  FMUL R21, R0, R25 ;  /* 0x0000001900157220 */ /* 0x000fe20000400000 */
[----:B-1----:R-:W-:Y:S01]  /*0840*/  FFMA R25, -R19, R28, 1 ;  /* 0x3f80000013197423 */ /* 0x002fe2000000011c */
[----:B------:R-:W-:Y:S02]  /*0850*/  FFMA R27, R24, R27, 0.20012299716472625732 ;  /* 0x3e4ced0b181b7423 */ /* 0x000fe4000000001b */
[----:B------:R-:W-:Y:S01]  /*0860*/  FFMA R21, R0, R21, R0 ;  /* 0x0000001500157223 */ /* 0x000fe20000000000 */
[----:B------:R-:W-:Y:S01]  /*0870*/  I2FP.F32.S32 R0, R26 ;  /* 0x0000001a00007245 */ /* 0x000fe20000201400 */
[----:B------:R-:W-:Y:S01]  /*0880*/  FFMA R27, R24, R27, -0.24999669194221496582 ;  /* 0xbe7fff22181b7423 */ /* 0x000fe2000000001b */
[----:B------:R-:W-:Y:S01]  /*0890*/  MOV R26, 0x7f800000 ;  /* 0x7f800000001a7802 */ /* 0x000fe20000000f00 */
[----:B------:R-:W-:Y:S01]  /*08a0*/  FFMA R25, R28, R25, R28 ;  /* 0x000000191c197223 */ /* 0x000fe2000000001c */
[----:B------:R-:W-:Y:S01]  /*08b0*/  FFMA R21, R2, 0.69314718246459960938, R21 ;  /* 0x3f31721802157823 */ /* 0x000fe20000000015 */
[----:B------:R-:W-:Y:S01]  /*08c0*/  FFMA R27, R24, R27, 0.33333182334899902344 ;  /* 0x3eaaaa78181b7423 */ /* 0x000fe2000000001b */
[----:B------:R-:W-:Y:S01]  /*08d0*/  FFMA R0, R0, 1.1920928955078125e-07, RZ ;  /* 0x3400000000007823 */ /* 0x000fe200000000ff */
[-C--:B------:R-:W-:Y:S01]  /*08e0*/  @P4 FFMA R17, R16, R26.reuse, +INF ;  /* 0x7f80000010114423 */ /* 0x080fe2000000001a */
[-C--:B------:R-:W-:Y:S01]  /*08f0*/  @P3 FFMA R14, R22, R26.reuse, +INF ;  /* 0x7f800000160e3423 */ /* 0x080fe2000000001a */
[----:B------:R-:W-:Y:S01]  /*0900*/  FFMA R27, R24, R27, -0.5 ;  /* 0xbf000000181b7423 */ /* 0x000fe2000000001b */
[----:B------:R-:W-:-:S03]  /*0910*/  @P2 FFMA R21, R3, R26, +INF ;  /* 0x7f80000003152423 */ /* 0x000fc6000000001a */
[----:B------:R-:W-:-:S04]  /*0920*/  FMUL R27, R24, R27 ;  /* 0x0000001b181b7220 */ /* 0x000fc80000400000 */
[----:B------:R-:W-:-:S04]  /*0930*/  FFMA R27, R24, R27, R24 ;  /* 0x0000001b181b7223 */ /* 0x000fc80000000018 */
[----:B------:R-:W-:Y:S01]  /*0940*/  FFMA R24, R0, 0.69314718246459960938, R27 ;  /* 0x3f31721800187823 */ /* 0x000fe2000000001b */
[----:B------:R-:W-:Y:S01]  /*0950*/  I2FP.F32.S32 R0, R20 ;  /* 0x0000001400007245 */ /* 0x000fe20000201400 */
[----:B------:R-:W-:-:S04]  /*0960*/  @P0 FFMA R24, R23, R26, +INF ;  /* 0x7f80000017180423 */ /* 0x000fc8000000001a */
[----:B------:R-:W-:-:S04]  /*0970*/  FMUL R0, R0, -R0 ;  /* 0x8000000000007220 */ /* 0x000fc80000400000 */
[----:B------:R-:W0:Y:S01]  /*0980*/  FCHK P4, R0, R19 ;  /* 0x0000001300007302 */ /* 0x000e220000080000 */
[----:B------:R-:W-:-:S04]  /*0990*/  FFMA R2, R0, R25, RZ ;  /* 0x0000001900027223 */ /* 0x000fc800000000ff */
[----:B------:R-:W-:-:S04]  /*09a0*/  FFMA R16, -R19, R2, R0 ;  /* 0x0000000213107223 */ /* 0x000fc80000000100 */
[----:B------:R-:W-:Y:S01]  /*09b0*/  FFMA R2, R25, R16, R2 ;  /* 0x0000001019027223 */ /* 0x000fe20000000002 */
[----:B0-----:R-:W-:Y:S06]  /*09c0*/  @!P4 BRA `(.L_x_40) ;  /* 0x00000000000cc947 */ /* 0x001fec0003800000 */
[----:B------:R-:W-:-:S07]  /*09d0*/  MOV R2, 0x9f0 ;  /* 0x000009f000027802 */ /* 0x000fce0000000f00 */
[----:B------:R-:W-:Y:S05]  /*09e0*/  CALL.REL.NOINC `($__internal_5_$__cuda_sm3x_div_rn_noftz_f32_slowpath) ;  /* 0x0000000800087944 */ /* 0x000fea0003c00000 */
[----:B------:R-:W-:-:S07]  /*09f0*/  MOV R2, R0 ;  /* 0x0000000000027202 */ /* 0x000fce0000000f00 */
.L_x_40:
[----:B------:R-:W-:Y:S02]  /*0a00*/  HFMA2 R23, -RZ, RZ, 3.7421875, 0 ;  /* 0x437c0000ff177431 */ /* 0x000fe400000001ff */
[----:B------:R-:W-:-:S04]  /*0a10*/  IMAD.MOV.U32 R3, RZ, RZ, 0x3bbb989d ;  /* 0x3bbb989dff037424 */ /* 0x000fc800078e00ff */
        /* <DEDUP_REMOVED lines=8> */
[-C--:B------:R-:W-:Y:S01]  /*0aa0*/  FFMA R8, R17, R23.reuse, R8 ;  /* 0x0000001711087223 */ /* 0x080fe20000000008 */
[-C--:B------:R-:W-:Y:S01]  /*0ab0*/  FFMA R9, R14, R23.reuse, R9 ;  /* 0x000000170e097223 */ /* 0x080fe20000000009 */
[-C--:B------:R-:W-:Y:S01]  /*0ac0*/  FFMA R10, R21, R23.reuse, R10 ;  /* 0x00000017150a7223 */ /* 0x080fe2000000000a */
[----:B------:R-:W-:Y:S01]  /*0ad0*/  FFMA R11, R24, R23, R11 ;  /* 0x00000017180b7223 */ /* 0x000fe2000000000b */
[----:B------:R-:W-:-:S07]  /*0ae0*/  FADD R12, R12, R23 ;  /* 0x000000170c0c7221 */ /* 0x000fce0000000000 */
.L_x_39:
[----:B------:R-:W-:Y:S05]  /*0af0*/  BSYNC.RECONVERGENT B0 ;  /* 0x0000000000007941 */ /* 0x000fea0003800200 */
.L_x_38:
[----:B------:R-:W-:Y:S01]  /*0b00*/  VIADD R20, R20, 0x1 ;  /* 0x0000000114147836 */ /* 0x000fe20000000000 */
[----:B------:R-:W-:Y:S02]  /*0b10*/  IADD3 R15, PT, PT, R15, 0x4, RZ ;  /* 0x000000040f0f7810 */ /* 0x000fe40007ffe0ff */
[----:B------:R-:W-:Y:S01]  /*0b20*/  IADD3 R18, PT, PT, R18, 0x1, RZ ;  /* 0x0000000112127810 */ /* 0x000fe20007ffe0ff */
[----:B------:R-:W-:Y:S06]  /*0b30*/  @P1 BRA `(.L_x_41) ;  /* 0xfffffff400f81947 */ /* 0x000fec000383ffff */
.L_x_37:
[----:B------:R-:W-:Y:S01]  /*0b40*/  FSETP.GT.AND P0, PT, R12, RZ, PT ;  /* 0x000000ff0c00720b */ /* 0x000fe20003f04000 */
[----:B------:R-:W-:-:S12]  /*0b50*/  BSSY.RECONVERGENT B0, `(.L_x_42) ;  /* 0x0000015000007945 */ /* 0x000fd80003800200 */
[----:B------:R-:W-:Y:S05]  /*0b60*/  @!P0 BRA `(.L_x_43) ;  /* 0x00000000004c8947 */ /* 0x000fea0003800000 */
[----:B------:R-:W-:Y:S01]  /*0b70*/  VIADD R0, R12, 0x1800000 ;  /* 0x018000000c007836 */ /* 0x000fe20000000000 */
[----:B------:R-:W-:Y:S04]  /*0b80*/  BSSY.RECONVERGENT B1, `(.L_x_44) ;  /* 0x000000d000017945 */ /* 0x000fe80003800200 */
[----:B------:R-:W-:-:S04]  /*0b90*/  LOP3.LUT R0, R0, 0x7f800000, RZ, 0xc0, !PT ;  /* 0x7f80000000007812 */ /* 0x000fc800078ec0ff */
[----:B------:R-:W-:-:S13]  /*0ba0*/  ISETP.GT.U32.AND P0, PT, R0, 0x1ffffff, PT ;  /* 0x01ffffff0000780c */ /* 0x000fda0003f04070 */
[----:B------:R-:W-:Y:S05]  /*0bb0*/  @P0 BRA `(.L_x_45) ;  /* 0x0000000000140947 */ /* 0x000fea0003800000 */
[----:B------:R-:W-:Y:S02]  /*0bc0*/  MOV R0, R12 ;  /* 0x0000000c00007202 */ /* 0x000fe40000000f00 */
[----:B-1----:R-:W-:-:S07]  /*0bd0*/  MOV R4, 0xbf0 ;  /* 0x00000bf000047802 */ /* 0x002fce0000000f00 */
[----:B------:R-:W-:Y:S05]  /*0be0*/  CALL.REL.NOINC `($__internal_3_$__cuda_sm20_rcp_rn_f32_slowpath) ;  /* 0x0000000000587944 */ /* 0x000fea0003c00000 */
[----:B------:R-:W-:Y:S01]  /*0bf0*/  MOV R0, R3 ;  /* 0x0000000300007202 */ /* 0x000fe20000000f00 */
[----:B------:R-:W-:Y:S06]  /*0c00*/  BRA `(.L_x_46) ;  /* 0x0000000000107947 */ /* 0x000fec0003800000 */
.L_x_45:
[----:B------:R-:W0:Y:S02]  /*0c10*/  MUFU.RCP R3, R12 ;  /* 0x0000000c00037308 */ /* 0x000e240000001000 */
[----:B0-----:R-:W-:-:S04]  /*0c20*/  FFMA R0, R3, R12, -1 ;  /* 0xbf80000003007423 */ /* 0x001fc8000000000c */
[----:B------:R-:W-:-:S04]  /*0c30*/  FADD.FTZ R0, -R0, -RZ ;  /* 0x800000ff00007221 */ /* 0x000fc80000010100 */
[----:B------:R-:W-:-:S07]  /*0c40*/  FFMA R0, R3, R0, R3 ;  /* 0x0000000003007223 */ /* 0x000fce0000000003 */
.L_x_46:
[----:B------:R-:W-:Y:S05]  /*0c50*/  BSYNC.RECONVERGENT B1 ;  /* 0x0000000000017941 */ /* 0x000fea0003800200 */
.L_x_44:
[C---:B------:R-:W-:Y:S01]  /*0c60*/  FMUL R8, R0.reuse, R8 ;  /* 0x0000000800087220 */ /* 0x040fe20000400000 */
[C---:B------:R-:W-:Y:S01]  /*0c70*/  FMUL R9, R0.reuse, R9 ;  /* 0x0000000900097220 */ /* 0x040fe20000400000 */
[C---:B------:R-:W-:Y:S01]  /*0c80*/  FMUL R10, R0.reuse, R10 ;  /* 0x0000000a000a7220 */ /* 0x040fe20000400000 */
[----:B------:R-:W-:-:S07]  /*0c90*/  FMUL R11, R0, R11 ;  /* 0x0000000b000b7220 */ /* 0x000fce0000400000 */
.L_x_43:
[----:B------:R-:W-:Y:S05]  /*0ca0*/  BSYNC.RECONVERGENT B0 ;  /* 0x0000000000007941 */ /* 0x000fea0003800200 */
.L_x_42:
[----:B------:R-:W0:Y:S01]  /*0cb0*/  LDCU UR6, c[0x0][0x39c] ;  /* 0x00007380ff0677ac */ /* 0x000e220008000800 */
[----:B------:R-:W2:Y:S01]  /*0cc0*/  LDC.64 R2, c[0x0][0x388] ;  /* 0x0000e200ff027b82 */ /* 0x000ea20000000a00 */
[----:B0-----:R-:W-:-:S04]  /*0cd0*/  IMAD R6, R6, UR6, R7 ;  /* 0x0000000606067c24 */ /* 0x001fc8000f8e0207 */
[----:B-1----:R-:W-:-:S04]  /*0ce0*/  IMAD.SHL.U32 R5, R6, 0x4, RZ ;  /* 0x0000000406057824 */ /* 0x002fc800078e00ff */
[----:B--2---:R-:W-:-:S05]  /*0cf0*/  IMAD.WIDE R2, R5, 0x4, R2 ;  /* 0x0000000405027825 */ /* 0x004fca00078e0202 */
[----:B------:R-:W-:Y:S04]  /*0d00*/  STG.E desc[UR4][R2.64], R8 ;  /* 0x0000000802007986 */ /* 0x000fe8000c101904 */
[----:B------:R-:W-:Y:S04]  /*0d10*/  STG.E desc[UR4][R2.64+0x4], R9 ;  /* 0x0000040902007986 */ /* 0x000fe8000c101904 */
[----:B------:R-:W-:Y:S04]  /*0d20*/  STG.E desc[UR4][R2.64+0x8], R10 ;  /* 0x0000080a02007986 */ /* 0x000fe8000c101904 */
[----:B------:R-:W-:Y:S01]  /*0d30*/  STG.E desc[UR4][R2.64+0xc], R11 ;  /* 0x00000c0b02007986 */ /* 0x000fe2000c101904 */
[----:B------:R-:W-:Y:S05]  /*0d40*/  EXIT ;  /* 0x000000000000794d */ /* 0x000fea0003800000 */
        .weak           $__internal_3_$__cuda_sm20_rcp_rn_f32_slowpath
        .type           $__internal_3_$__cuda_sm20_rcp_rn_f32_slowpath,@function
        .size           $__internal_3_$__cuda_sm20_rcp_rn_f32_slowpath,($__internal_4_$__cuda_sm20_sqrt_rn_f32_slowpath - $__internal_3_$__cuda_sm20_rcp_rn_f32_slowpath)
$__internal_3_$__cuda_sm20_rcp_rn_f32_slowpath:
        /* <DEDUP_REMOVED lines=15> */
.L_x_48:
        /* <DEDUP_REMOVED lines=33> */
.L_x_50:
[----:B------:R0:W1:Y:S02]  /*1050*/  MUFU.RCP R3, R0 ;  /* 0x0000000000037308 */ /* 0x0000640000001000 */
.L_x_49:
[----:B------:R-:W-:Y:S05]  /*1060*/  BSYNC.RECONVERGENT B2 ;  /* 0x0000000000027941 */ /* 0x000fea0003800200 */
.L_x_47:
[----:B------:R-:W-:-:S04]  /*1070*/  MOV R5, 0x0 ;  /* 0x0000000000057802 */ /* 0x000fc80000000f00 */
[----:B01----:R-:W-:Y:S05]  /*1080*/  RET.REL.NODEC R4 `(LogTransmittancePreblurHKernel) ;  /* 0xffffffec04dc7950 */ /* 0x003fea0003c3ffff */
        .weak           $__internal_4_$__cuda_sm20_sqrt_rn_f32_slowpath
        .type           $__internal_4_$__cuda_sm20_sqrt_rn_f32_slowpath,@function
        .size           $__internal_4_$__cuda_sm20_sqrt_rn_f32_slowpath,($__internal_5_$__cuda_sm3x_div_rn_noftz_f32_slowpath - $__internal_4_$__cuda_sm20_sqrt_rn_f32_slowpath)
$__internal_4_$__cuda_sm20_sqrt_rn_f32_slowpath:
        /* <DEDUP_REMOVED lines=20> */
.L_x_51:
[----:B------:R-:W-:Y:S01]  /*11d0*/  HFMA2 R3, -RZ, RZ, 0, 0 ;  /* 0x00000000ff037431 */ /* 0x000fe200000001ff */
[----:B------:R-:W-:Y:S01]  /*11e0*/  MOV R0, R2 ;  /* 0x0000000200007202 */ /* 0x000fe20000000f00 */
[----:B------:R-:W-:-:S04]  /*11f0*/  IMAD.MOV.U32 R2, RZ, RZ, R4 ;  /* 0x000000ffff027224 */ /* 0x000fc800078e0004 */
[----:B------:R-:W-:Y:S05]  /*1200*/  RET.REL.NODEC R2 `(LogTransmittancePreblurHKernel) ;  /* 0xffffffec027c7950 */ /* 0x000fea0003c3ffff */
        .weak           $__internal_5_$__cuda_sm3x_div_rn_noftz_f32_slowpath
        .type           $__internal_5_$__cuda_sm3x_div_rn_noftz_f32_slowpath,@function
        .size           $__internal_5_$__cuda_sm3x_div_rn_noftz_f32_slowpath,(.L_x_106 - $__internal_5_$__cuda_sm3x_div_rn_noftz_f32_slowpath)
$__internal_5_$__cuda_sm3x_div_rn_noftz_f32_slowpath:
[----:B------:R-:W-:Y:S01]  /*1210*/  SHF.R.U32.HI R16, RZ, 0x17, R19 ;  /* 0x00000017ff107819 */ /* 0x000fe20000011613 */
[----:B------:R-:W-:Y:S01]  /*1220*/  BSSY.RECONVERGENT B1, `(.L_x_52) ;  /* 0x0000065000017945 */ /* 0x000fe20003800200 */
[----:B------:R-:W-:Y:S02]  /*1230*/  SHF.R.U32.HI R25, RZ, 0x17, R0 ;  /* 0x00000017ff197819 */ /* 0x000fe40000011600 */
[----:B------:R-:W-:Y:S02]  /*1240*/  LOP3.LUT R16, R16, 0xff, RZ, 0xc0, !PT ;  /* 0x000000ff10107812 */ /* 0x000fe400078ec0ff */
[----:B------:R-:W-:Y:S02]  /*1250*/  LOP3.LUT R25, R25, 0xff, RZ, 0xc0, !PT ;  /* 0x000000ff19197812 */ /* 0x000fe400078ec0ff */
[----:B------:R-:W-:Y:S02]  /*1260*/  IADD3 R28, PT, PT, R16, -0x1, RZ ;  /* 0xffffffff101c7810 */ /* 0x000fe40007ffe0ff */
[----:B------:R-:W-:Y:S01]  /*1270*/  MOV R23, R0 ;  /* 0x0000000000177202 */ /* 0x000fe20000000f00 */
[----:B------:R-:W-:Y:S01]  /*1280*/  VIADD R27, R25, 0xffffffff ;  /* 0xffffffff191b7836 */ /* 0x000fe20000000000 */
[----:B------:R-:W-:-:S02]  /*1290*/  ISETP.GT.U32.AND P0, PT, R28, 0xfd, PT ;  /* 0x000000fd1c00780c */ /* 0x000fc40003f04070 */
[----:B------:R-:W-:Y:S02]  /*12a0*/  MOV R26, R19 ;  /* 0x00000013001a7202 */ /* 0x000fe40000000f00 */
[----:B------:R-:W-:-:S13]  /*12b0*/  ISETP.GT.U32.OR P0, PT, R27, 0xfd, P0 ;  /* 0x000000fd1b00780c */ /* 0x000fda0000704470 */
[----:B------:R-:W-:Y:S01]  /*12c0*/  @!P0 IMAD.MOV.U32 R22, RZ, RZ, RZ ;  /* 0x000000ffff168224 */ /* 0x000fe200078e00ff */
[----:B------:R-:W-:Y:S06]  /*12d0*/  @!P0 BRA `(.L_x_53) ;  /* 0x0000000000608947 */ /* 0x000fec0003800000 */
[----:B------:R-:W-:Y:S02]  /*12e0*/  FSETP.GTU.FTZ.AND P2, PT, |R19|, +INF , PT ;  /* 0x7f8000001300780b */ /* 0x000fe40003f5c200 */
[----:B------:R-:W-:Y:S02]  /*12f0*/  FSETP.GTU.FTZ.AND P0, PT, |R0|, +INF , PT ;  /* 0x7f8000000000780b */ /* 0x000fe40003f1c200 */
[----:B------:R-:W-:Y:S02]  /*1300*/  MOV R3, R19 ;  /* 0x0000001300037202 */ /* 0x000fe40000000f00 */
        /* <DEDUP_REMOVED lines=14> */
[----:B------:R-:W-:Y:S02]  /*13f0*/  ISETP.GE.AND P0, PT, R27, RZ, PT ;  /* 0x000000ff1b00720c */ /* 0x000fe40003f06270 */
[----:B------:R-:W-:-:S11]  /*1400*/  ISETP.GE.AND P2, PT, R28, RZ, PT ;  /* 0x000000ff1c00720c */ /* 0x000fd60003f46270 */
[----:B------:R-:W-:Y:S01]  /*1410*/  @P0 MOV R22, RZ ;  /* 0x000000ff00160202 */ /* 0x000fe20000000f00 */
[----:B------:R-:W-:Y:S02]  /*1420*/  @!P0 IMAD.MOV.U32 R22, RZ, RZ, -0x40 ;  /* 0xffffffc0ff168424 */ /* 0x000fe400078e00ff */
[----:B------:R-:W-:Y:S01]  /*1430*/  @!P0 FFMA R23, R0, 1.84467440737095516160e+19, RZ ;  /* 0x5f80000000178823 */ /* 0x000fe200000000ff */
[----:B------:R-:W-:Y:S02]  /*1440*/  @!P2 FFMA R26, R3, 1.84467440737095516160e+19, RZ ;  /* 0x5f800000031aa823 */ /* 0x000fe400000000ff */
[----:B------:R-:W-:-:S07]  /*1450*/  @!P2 IADD3 R22, PT, PT, R22, 0x40, RZ ;  /* 0x000000401616a810 */ /* 0x000fce0007ffe0ff */
.L_x_53:
[----:B------:R-:W-:Y:S01]  /*1460*/  LEA R3, R16, 0xc0800000, 0x17 ;  /* 0xc080000010037811 */ /* 0x000fe200078eb8ff */
[----:B------:R-:W-:Y:S01]  /*1470*/  VIADD R25, R25, 0xffffff81 ;  /* 0xffffff8119197836 */ /* 0x000fe20000000000 */
[----:B------:R-:W-:Y:S02]  /*1480*/  BSSY.RECONVERGENT B2, `(.L_x_58) ;  /* 0x0000035000027945 */ /* 0x000fe40003800200 */
[----:B------:R-:W-:-:S04]  /*1490*/  IADD3 R28, PT, PT, -R3, R26, RZ ;  /* 0x0000001a031c7210 */ /* 0x000fc80007ffe1ff */
[----:B------:R-:W0:Y:S01]  /*14a0*/  MUFU.RCP R0, R28 ;  /* 0x0000001c00007308 */ /* 0x000e220000001000 */
[----:B------:R-:W-:-:S04]  /*14b0*/  FADD.FTZ R27, -R28, -RZ ;  /* 0x800000ff1c1b7221 */ /* 0x000fc80000010100 */
[----:B0-----:R-:W-:-:S04]  /*14c0*/  FFMA R3, R0, R27, 1 ;  /* 0x3f80000000037423 */ /* 0x001fc8000000001b */
[----:B------:R-:W-:Y:S01]  /*14d0*/  FFMA R3, R0, R3, R0 ;  /* 0x0000000300037223 */ /* 0x000fe20000000000 */
[C---:B------:R-:W-:Y:S01]  /*14e0*/  IMAD R0, R25.reuse, -0x800000, R23 ;  /* 0xff80000019007824 */ /* 0x040fe200078e0217 */
[----:B------:R-:W-:-:S03]  /*14f0*/  IADD3 R25, PT, PT, R25, 0x7f, -R16 ;  /* 0x0000007f19197810 */ /* 0x000fc60007ffe810 */
[----:B------:R-:W-:Y:S01]  /*1500*/  FFMA R26, R0, R3, RZ ;  /* 0x00000003001a7223 */ /* 0x000fe200000000ff */
[----:B------:R-:W-:-:S03]  /*1510*/  IADD3 R25, PT, PT, R25, R22, RZ ;  /* 0x0000001619197210 */ /* 0x000fc60007ffe0ff */
[----:B------:R-:W-:-:S04]  /*1520*/  FFMA R23, R27, R26, R0 ;  /* 0x0000001a1b177223 */ /* 0x000fc80000000000 */
[----:B------:R-:W-:-:S04]  /*1530*/  FFMA R26, R3, R23, R26 ;  /* 0x00000017031a7223 */ /* 0x000fc8000000001a */
[----:B------:R-:W-:-:S04]  /*1540*/  FFMA R27, R27, R26, R0 ;  /* 0x0000001a1b1b7223 */ /* 0x000fc80000000000 */
[----:B------:R-:W-:-:S05]  /*1550*/  FFMA R0, R3, R27, R26 ;  /* 0x0000001b03007223 */ /* 0x000fca000000001a */
[----:B------:R-:W-:-:S04]  /*1560*/  SHF.R.U32.HI R16, RZ, 0x17, R0 ;  /* 0x00000017ff107819 */ /* 0x000fc80000011600 */
[----:B------:R-:W-:-:S04]  /*1570*/  LOP3.LUT R16, R16, 0xff, RZ, 0xc0, !PT ;  /* 0x000000ff10107812 */ /* 0x000fc800078ec0ff */
[----:B------:R-:W-:-:S05]  /*1580*/  IADD3 R16, PT, PT, R16, R25, RZ ;  /* 0x0000001910107210 */ /* 0x000fca0007ffe0ff */
[----:B------:R-:W-:-:S05]  /*1590*/  VIADD R22, R16, 0xffffffff ;  /* 0xffffffff10167836 */ /* 0x000fca0000000000 */
        /* <DEDUP_REMOVED lines=10> */
[C---:B------:R-:W-:Y:S02]  /*1640*/  ISETP.NE.AND P3, PT, R16.reuse, RZ, PT ;  /* 0x000000ff1000720c */ /* 0x040fe40003f65270 */
[----:B------:R-:W-:Y:S02]  /*1650*/  ISETP.NE.AND P2, PT, R16, RZ, PT ;  /* 0x000000ff1000720c */ /* 0x000fe40003f45270 */
[----:B------:R-:W-:Y:S01]  /*1660*/  LOP3.LUT R23, R22, 0x7fffff, RZ, 0xc0, !PT ;  /* 0x007fffff16177812 */ /* 0x000fe200078ec0ff */
[CCC-:B------:R-:W-:Y:S01]  /*1670*/  FFMA.RP R22, R3.reuse, R27.reuse, R26.reuse ;  /* 0x0000001b03167223 */ /* 0x1c0fe2000000801a */
[----:B------:R-:W-:Y:S01]  /*1680*/  FFMA.RM R3, R3, R27, R26 ;  /* 0x0000001b03037223 */ /* 0x000fe2000000401a */
[----:B------:R-:W-:Y:S02]  /*1690*/  IADD3 R26, PT, PT, R16, 0x20, RZ ;  /* 0x00000020101a7810 */ /* 0x000fe40007ffe0ff */
[----:B------:R-:W-:-:S02]  /*16a0*/  LOP3.LUT R23, R23, 0x800000, RZ, 0xfc, !PT ;  /* 0x0080000017177812 */ /* 0x000fc400078efcff */
[----:B------:R-:W-:Y:S02]  /*16b0*/  IADD3 R16, PT, PT, -R16, RZ, RZ ;  /* 0x000000ff10107210 */ /* 0x000fe40007ffe1ff */
[----:B------:R-:W-:Y:S02]  /*16c0*/  SHF.L.U32 R26, R23, R26, RZ ;  /* 0x0000001a171a7219 */ /* 0x000fe400000006ff */
[----:B------:R-:W-:Y:S02]  /*16d0*/  FSETP.NEU.FTZ.AND P0, PT, R22, R3, PT ;  /* 0x000000031600720b */ /* 0x000fe40003f1d000 */
[----:B------:R-:W-:Y:S02]  /*16e0*/  SEL R16, R16, RZ, P3 ;  /* 0x000000ff10107207 */ /* 0x000fe40001800000 */
[----:B------:R-:W-:Y:S02]  /*16f0*/  ISETP.NE.AND P2, PT, R26, RZ, P2 ;  /* 0x000000ff1a00720c */ /* 0x000fe40001745270 */
[----:B------:R-:W-:-:S02]  /*1700*/  SHF.R.U32.HI R16, RZ, R16, R23 ;  /* 0x00000010ff107219 */ /* 0x000fc40000011617 */
[----:B------:R-:W-:Y:S02]  /*1710*/  PLOP3.LUT P0, PT, P0, P2, PT, 0xf8, 0x8f ;  /* 0x00000000008f781c */ /* 0x000fe40000705f70 */
[----:B------:R-:W-:Y:S02]  /*1720*/  SHF.R.U32.HI R22, RZ, 0x1, R16 ;  /* 0x00000001ff167819 */ /* 0x000fe40000011610 */
[----:B------:R-:W-:-:S04]  /*1730*/  SEL R3, RZ, 0x1, !P0 ;  /* 0x00000001ff037807 */ /* 0x000fc80004000000 */
[----:B------:R-:W-:-:S04]  /*1740*/  LOP3.LUT R3, R3, 0x1, R22, 0xf8, !PT ;  /* 0x0000000103037812 */ /* 0x000fc800078ef816 */
[----:B------:R-:W-:-:S05]  /*1750*/  LOP3.LUT R3, R3, R16, RZ, 0xc0, !PT ;  /* 0x0000001003037212 */ /* 0x000fca00078ec0ff */
[----:B------:R-:W-:-:S05]  /*1760*/  IMAD.IADD R3, R22, 0x1, R3 ;  /* 0x0000000116037824 */ /* 0x000fca00078e0203 */
[----:B------:R-:W-:Y:S01]  /*1770*/  LOP3.LUT R0, R3, R0, RZ, 0xfc, !PT ;  /* 0x0000000003007212 */ /* 0x000fe200078efcff */
[----:B------:R-:W-:Y:S06]  /*1780*/  BRA `(.L_x_61) ;  /* 0x0000000000107947 */ /* 0x000fec0003800000 */
.L_x_60:
[----:B------:R-:W-:-:S04]  /*1790*/  LOP3.LUT R0, R0, 0x80000000, RZ, 0xc0, !PT ;  /* 0x8000000000007812 */ /* 0x000fc800078ec0ff */
[----:B------:R-:W-:Y:S01]  /*17a0*/  LOP3.LUT R0, R0, 0x7f800000, RZ, 0xfc, !PT ;  /* 0x7f80000000007812 */ /* 0x000fe200078efcff */
[----:B------:R-:W-:Y:S06]  /*17b0*/  BRA `(.L_x_61) ;  /* 0x0000000000047947 */ /* 0x000fec0003800000 */
.L_x_59:
[----:B------:R-:W-:-:S07]  /*17c0*/  LEA R0, R25, R0, 0x17 ;  /* 0x0000000019007211 */ /* 0x000fce00078eb8ff */
.L_x_61:
[----:B------:R-:W-:Y:S05]  /*17d0*/  BSYNC.RECONVERGENT B2 ;  /* 0x0000000000027941 */ /* 0x000fea0003800200 */
.L_x_58:
[----:B------:R-:W-:Y:S05]  /*17e0*/  BRA `(.L_x_62) ;  /* 0x0000000000207947 */ /* 0x000fea0003800000 */
.L_x_57:
[----:B------:R-:W-:-:S04]  /*17f0*/  LOP3.LUT R0, R26, 0x80000000, R23, 0x48, !PT ;  /* 0x800000001a007812 */ /* 0x000fc800078e4817 */
[----:B------:R-:W-:Y:S01]  /*1800*/  LOP3.LUT R0, R0, 0x7f800000, RZ, 0xfc, !PT ;  /* 0x7f80000000007812 */ /* 0x000fe200078efcff */
[----:B------:R-:W-:Y:S06]  /*1810*/  BRA `(.L_x_62) ;  /* 0x0000000000147947 */ /* 0x000fec0003800000 */
.L_x_56:
[----:B------:R-:W-:Y:S01]  /*1820*/  LOP3.LUT R0, R26, 0x80000000, R23, 0x48, !PT ;  /* 0x800000001a007812 */ /* 0x000fe200078e4817 */
[----:B------:R-:W-:Y:S06]  /*1830*/  BRA `(.L_x_62) ;  /* 0x00000000000c7947 */ /* 0x000fec0003800000 */
.L_x_55:
[----:B------:R-:W0:Y:S01]  /*1840*/  MUFU.RSQ R0, -QNAN ;  /* 0xffc0000000007908 */ /* 0x000e220000001400 */
[----:B------:R-:W-:Y:S05]  /*1850*/  BRA `(.L_x_62) ;  /* 0x0000000000047947 */ /* 0x000fea0003800000 */
.L_x_54:
[----:B------:R-:W-:-:S07]  /*1860*/  FADD.FTZ R0, R0, R3 ;  /* 0x0000000300007221 */ /* 0x000fce0000010000 */
.L_x_62:
[----:B------:R-:W-:Y:S05]  /*1870*/  BSYNC.RECONVERGENT B1 ;  /* 0x0000000000017941 */ /* 0x000fea0003800200 */
.L_x_52:
[----:B------:R-:W-:-:S04]  /*1880*/  HFMA2 R3, -RZ, RZ, 0, 0 ;  /* 0x00000000ff037431 */ /* 0x000fc800000001ff */
[----:B0-----:R-:W-:Y:S05]  /*1890*/  RET.REL.NODEC R2 `(LogTransmittancePreblurHKernel) ;  /* 0xffffffe402d87950 */ /* 0x001fea0003c3ffff */
.L_x_63:
        /* <DEDUP_REMOVED lines=14> */
.L_x_106:


//--------------------- .text.LogTransmittancePreblurKernel --------------------------
	.section	.text.LogTransmittancePreblurKernel,"ax",@progbits
	.align	128
        .global         LogTransmittancePreblurKernel
        .type           LogTransmittancePreblurKernel,@function
        .size           LogTransmittancePreblurKernel,(.L_x_109 - LogTransmittancePreblurKernel)
        .other          LogTransmittancePreblurKernel,@"STO_CUDA_ENTRY STV_DEFAULT"
LogTransmittancePreblurKernel:
.text.LogTransmittancePreblurKernel:
        /* <DEDUP_REMOVED lines=19> */
[----:B------:R-:W-:Y:S01]  /*0130*/  BSSY.RECONVERGENT B0, `(.L_x_65) ;  /* 0x0000003000007945 */ /* 0x000fe20003800200 */
[----:B------:R-:W-:-:S07]  /*0140*/  MOV R26, 0x160 ;  /* 0x00000160001a7802 */ /* 0x000fce0000000f00 */
[----:B-1----:R-:W-:Y:S05]  /*0150*/  CALL.REL.NOINC `($__internal_7_$__cuda_sm20_sqrt_rn_f32_slowpath) ;  /* 0x0000001000e47944 */ /* 0x002fea0003c00000 */
[----:B------:R-:W-:Y:S05]  /*0160*/  BSYNC.RECONVERGENT B0 ;  /* 0x0000000000007941 */ /* 0x000fea0003800200 */
.L_x_65:
[----:B------:R-:W-:Y:S05]  /*0170*/  BRA `(.L_x_66) ;  /* 0x0000000000107947 */ /* 0x000fea0003800000 */
.L_x_64:
[----:B-1----:R-:W-:Y:S01]  /*0180*/  FMUL.FTZ R7, R0, R3 ;  /* 0x0000000300077220 */ /* 0x002fe20000410000 */
[----:B------:R-:W-:-:S03]  /*0190*/  FMUL.FTZ R3, R3, 0.5 ;  /* 0x3f00000003037820 */ /* 0x000fc60000410000 */
[----:B------:R-:W-:-:S04]  /*01a0*/  FFMA R0, -R7, R7, R0 ;  /* 0x0000000707007223 */ /* 0x000fc80000000100 */
[----:B------:R-:W-:-:S07]  /*01b0*/  FFMA R0, R0, R3, R7 ;  /* 0x0000000300007223 */ /* 0x000fce0000000007 */
.L_x_66:
[----:B------:R-:W0:Y:S01]  /*01c0*/  LDCU UR4, c[0x0][0x3a4] ;  /* 0x00007480ff0477ac */ /* 0x000e220008000800 */
[----:B------:R-:W-:Y:S01]  /*01d0*/  BSSY.RECONVERGENT B2, `(.L_x_67) ;  /* 0x00000b9000027945 */ /* 0x000fe20003800200 */
[----:B------:R-:W-:Y:S01]  /*01e0*/  HFMA2 R7, -RZ, RZ, 0, 0 ;  /* 0x00000000ff077431 */ /* 0x000fe200000001ff */
[----:B------:R-:W-:Y:S01]  /*01f0*/  CS2R R8, SRZ ;  /* 0x0000000000087805 */ /* 0x000fe2000001ff00 */
[----:B------:R-:W1:Y:S01]  /*0200*/  LDCU UR8, c[0x0][0x390] ;  /* 0x00007200ff0877ac */ /* 0x000e620008000800 */
[----:B------:R-:W-:Y:S01]  /*0210*/  CS2R R10, SRZ ;  /* 0x00000000000a7805 */ /* 0x000fe2000001ff00 */
[----:B0-----:R-:W-:Y:S01]  /*0220*/  FMUL R0, R0, UR4 ;  /* 0x0000000400007c20 */ /* 0x001fe20008400000 */
[----:B------:R-:W0:Y:S03]  /*0230*/  LDCU.64 UR4, c[0x0][0x358] ;  /* 0x00006b00ff0477ac */ /* 0x000e260008000a00 */
[----:B------:R-:W-:-:S06]  /*0240*/  FMUL R6, R0, 3 ;  /* 0x4040000000067820 */ /* 0x000fcc0000400000 */
[----:B------:R-:W2:Y:S02]  /*0250*/  F2I.CEIL.NTZ R6, R6 ;  /* 0x0000000600067305 */ /* 0x000ea4000020b100 */
[----:B--2---:R-:W-:-:S13]  /*0260*/  ISETP.GE.AND P0, PT, R6, RZ, PT ;  /* 0x000000ff0600720c */ /* 0x004fda0003f06270 */
[----:B01----:R-:W-:Y:S05]  /*0270*/  @!P0 BRA `(.L_x_68) ;  /* 0x0000000800b88947 */ /* 0x003fea0003800000 */
[----:B------:R-:W-:Y:S01]  /*0280*/  FADD R21, R0, R0 ;  /* 0x0000000000157221 */ /* 0x000fe20000000000 */
[----:B------:R-:W-:Y:S01]  /*0290*/  IADD3 R12, PT, PT, -R6, RZ, RZ ;  /* 0x000000ff060c7210 */ /* 0x000fe20007ffe1ff */
[----:B------:R-:W-:Y:S01]  /*02a0*/  IMAD.IADD R13, R5, 0x1, -R6 ;  /* 0x00000001050d7824 */ /* 0x000fe200078e0a06 */
[----:B------:R-:W-:Y:S01]  /*02b0*/  CS2R R10, SRZ ;  /* 0x00000000000a7805 */ /* 0x000fe2000001ff00 */
[----:B------:R-:W-:Y:S01]  /*02c0*/  FMUL R21, R0, R21 ;  /* 0x0000001500157220 */ /* 0x000fe20000400000 */
[----:B------:R-:W-:Y:S02]  /*02d0*/  LEA R14, -R6, RZ, 0x1 ;  /* 0x000000ff060e7211 */ /* 0x000fe400078e09ff */
[----:B------:R-:W-:Y:S02]  /*02e0*/  CS2R R8, SRZ ;  /* 0x0000000000087805 */ /* 0x000fe4000001ff00 */
[----:B------:R-:W-:Y:S02]  /*02f0*/  MOV R7, RZ ;  /* 0x000000ff00077202 */ /* 0x000fe40000000f00 */
[----:B------:R-:W-:-:S07]  /*0300*/  MOV R15, R12 ;  /* 0x0000000c000f7202 */ /* 0x000fce0000000f00 */
.L_x_78:
[----:B------:R-:W0:Y:S01]  /*0310*/  LDCU UR7, c[0x0][0x394] ;  /* 0x00007280ff0777ac */ /* 0x000e220008000800 */
[----:B------:R-:W-:Y:S01]  /*0320*/  IMAD.IADD R0, R4, 0x1, R15 ;  /* 0x0000000104007824 */ /* 0x000fe200078e020f */
[----:B------:R-:W-:Y:S01]  /*0330*/  BSSY.RECONVERGENT B1, `(.L_x_69) ;  /* 0x000009f000017945 */ /* 0x000fe20003800200 */
[----:B------:R-:W-:Y:S01]  /*0340*/  MOV R16, R13 ;  /* 0x0000000d00107202 */ /* 0x000fe20000000f00 */
[----:B------:R-:W1:Y:S01]  /*0350*/  LDCU UR6, c[0x0][0x398] ;  /* 0x00007300ff0677ac */ /* 0x000e620008000800 */
[----:B------:R-:W-:Y:S02]  /*0360*/  MOV R17, R14 ;  /* 0x0000000e00117202 */ /* 0x000fe40000000f00 */
[----:B------:R-:W-:Y:S02]  /*0370*/  MOV R18, R12 ;  /* 0x0000000c00127202 */ /* 0x000fe40000000f00 */
[----:B0-----:R-:W-:-:S04]  /*0380*/  ISETP.GE.AND P0, PT, R0, UR7, PT ;  /* 0x0000000700007c0c */ /* 0x001fc8000bf06270 */
[C---:B------:R-:W-:Y:S01]  /*0390*/  ISETP.LT.OR P0, PT, R0.reuse, RZ, P0 ;  /* 0x000000ff0000720c */ /* 0x040fe20000701670 */
[----:B-1----:R-:W-:-:S04]  /*03a0*/  IMAD R0, R0, UR6, R13 ;  /* 0x0000000600007c24 */ /* 0x002fc8000f8e020d */
[----:B------:R-:W-:-:S08]  /*03b0*/  IMAD.SHL.U32 R19, R0, 0x4, RZ ;  /* 0x0000000400137824 */ /* 0x000fd000078e00ff */
.L_x_77:
[C---:B------:R-:W-:Y:S01]  /*03c0*/  ISETP.GE.AND P1, PT, R16.reuse, UR8, PT ;  /* 0x0000000810007c0c */ /* 0x040fe2000bf26270 */
[----:B------:R-:W-:Y:S01]  /*03d0*/  BSSY.RECONVERGENT B0, `(.L_x_70) ;  /* 0x0000090000007945 */ /* 0x000fe20003800200 */
[----:B------:R-:W-:Y:S02]  /*03e0*/  IADD3 R17, PT, PT, R17, 0x1, RZ ;  /* 0x0000000111117810 */ /* 0x000fe40007ffe0ff */
[----:B------:R-:W-:Y:S02]  /*03f0*/  ISETP.LT.OR P1, PT, R16, RZ, P1 ;  /* 0x000000ff1000720c */ /* 0x000fe40000f21670 */
[----:B------:R-:W-:Y:S02]  /*0400*/  ISETP.NE.AND P3, PT, R17, 0x1, PT ;  /* 0x000000011100780c */ /* 0x000fe40003f65270 */
[----:B------:R-:W-:-:S13]  /*0410*/  PLOP3.LUT P1, PT, P1, P0, PT, 0xf8, 0x8f ;  /* 0x00000000008f781c */ /* 0x000fda0000f21f70 */
[----:B------:R-:W-:Y:S05]  /*0420*/  @P1 BRA `(.L_x_71) ;  /* 0x0000000800281947 */ /* 0x000fea0003800000 */
[----:B------:R-:W0:Y:S02]  /*0430*/  LDC.64 R2, c[0x0][0x380] ;  /* 0x0000e000ff027b82 */ /* 0x000e240000000a00 */
[----:B0-----:R-:W-:-:S05]  /*0440*/  IMAD.WIDE R2, R19, 0x4, R2 ;  /* 0x0000000413027825 */ /* 0x001fca00078e0202 */
[----:B------:R-:W2:Y:S04]  /*0450*/  LDG.E.CONSTANT R0, desc[UR4][R2.64] ;  /* 0x0000000402007981 */ /* 0x000ea8000c1e9900 */
[----:B------:R-:W3:Y:S01]  /*0460*/  LDG.E.CONSTANT R20, desc[UR4][R2.64+0x4] ;  /* 0x0000040402147981 */ /* 0x000ee2000c1e9900 */
[----:B------:R-:W-:Y:S02]  /*0470*/  IMAD.MOV.U32 R24, RZ, RZ, 0x3e055027 ;  /* 0x3e055027ff187424 */ /* 0x000fe400078e00ff */
[----:B--2---:R-:W-:Y:S01]  /*0480*/  FADD R0, -R0, 1 ;  /* 0x3f80000000007421 */ /* 0x004fe20000000100 */
[----:B---3--:R-:W-:-:S04]  /*0490*/  FADD R20, -R20, 1 ;  /* 0x3f80000014147421 */ /* 0x008fc80000000100 */
[----:B------:R-:W-:-:S04]  /*04a0*/  FMNMX R22, R0, 9.9999999747524270788e-07, !PT ;  /* 0x358637bd00167809 */ /* 0x000fc80007800000 */
[C---:B------:R-:W-:Y:S02]  /*04b0*/  IADD3 R0, PT, PT, R22.reuse, -0x3f2aaaab, RZ ;  /* 0xc0d5555516007810 */ /* 0x040fe40007ffe0ff */
[----:B------:R-:W-:Y:S02]  /*04c0*/  ISETP.GT.U32.AND P1, PT, R22, 0x7f7fffff, PT ;  /* 0x7f7fffff1600780c */ /* 0x000fe40003f24070 */
[----:B------:R-:W-:-:S04]  /*04d0*/  LOP3.LUT R23, R0, 0xff800000, RZ, 0xc0, !PT ;  /* 0xff80000000177812 */ /* 0x000fc800078ec0ff */
[----:B------:R-:W-:-:S05]  /*04e0*/  IADD3 R0, PT, PT, R22, -R23, RZ ;  /* 0x8000001716007210 */ /* 0x000fca0007ffe0ff */
[----:B------:R-:W-:-:S04]  /*04f0*/  FADD R25, R0, -1 ;  /* 0xbf80000000197421 */ /* 0x000fc80000000000 */
[----:B------:R-:W-:-:S04]  /*0500*/  FFMA R0, R25, -R24, 0.14084610342979431152 ;  /* 0x3e1039f619007423 */ /* 0x000fc80000000818 */
[----:B------:R-:W-:-:S04]  /*0510*/  FFMA R0, R25, R0, -0.12148627638816833496 ;  /* 0xbdf8cdcc19007423 */ /* 0x000fc80000000000 */
[----:B------:R-:W-:-:S04]  /*0520*/  FFMA R0, R25, R0, 0.13980610668659210205 ;  /* 0x3e0f295519007423 */ /* 0x000fc80000000000 */
[----:B------:R-:W-:-:S04]  /*0530*/  FFMA R0, R25, R0, -0.16684235632419586182 ;  /* 0xbe2ad8b919007423 */ /* 0x000fc80000000000 */
[----:B------:R-:W-:-:S04]  /*0540*/  FFMA R0, R25, R0, 0.20012299716472625732 ;  /* 0x3e4ced0b19007423 */ /* 0x000fc80000000000 */
[----:B------:R-:W-:-:S04]  /*0550*/  FFMA R0, R25, R0, -0.24999669194221496582 ;  /* 0xbe7fff2219007423 */ /* 0x000fc80000000000 */
[----:B------:R-:W-:-:S04]  /*0560*/  FFMA R0, R25, R0, 0.33333182334899902344 ;  /* 0x3eaaaa7819007423 */ /* 0x000fc80000000000 */
[----:B------:R-:W-:-:S04]  /*0570*/  FFMA R0, R25, R0, -0.5 ;  /* 0xbf00000019007423 */ /* 0x000fc80000000000 */
[----:B------:R-:W-:Y:S01]  /*0580*/  FMUL R26, R25, R0 ;  /* 0x00000000191a7220 */ /* 0x000fe20000400000 */
[----:B------:R-:W-:-:S03]  /*0590*/  I2FP.F32.S32 R0, R23 ;  /* 0x0000001700007245 */ /* 0x000fc60000201400 */
[----:B------:R-:W-:Y:S01]  /*05a0*/  FFMA R28, R25, R26, R25 ;  /* 0x0000001a191c7223 */ /* 0x000fe20000000019 */
[----:B------:R-:W-:Y:S01]  /*05b0*/  FMNMX R26, R20, 9.9999999747524270788e-07, !PT ;  /* 0x358637bd141a7809 */ /* 0x000fe20007800000 */
[----:B------:R-:W-:Y:S02]  /*05c0*/  FFMA R23, R0, 1.1920928955078125e-07, RZ ;  /* 0x3400000000177823 */ /* 0x000fe400000000ff */
[----:B------:R-:W2:Y:S01]  /*05d0*/  LDG.E.CONSTANT R0, desc[UR4][R2.64+0x8] ;  /* 0x0000080402007981 */ /* 0x000ea2000c1e9900 */
[----:B------:R-:W-:Y:S01]  /*05e0*/  MOV R25, 0x7f800000 ;  /* 0x7f80000000197802 */ /* 0x000fe20000000f00 */
[----:B------:R-:W-:Y:S01]  /*05f0*/  FFMA R20, R23, 0.69314718246459960938, R28 ;  /* 0x3f31721817147823 */ /* 0x000fe2000000001c */
[----:B------:R-:W-:-:S03]  /*0600*/  IADD3 R23, PT, PT, R26, -0x3f2aaaab, RZ ;  /* 0xc0d555551a177810 */ /* 0x000fc60007ffe0ff */
[----:B------:R-:W-:Y:S01]  /*0610*/  @P1 FFMA R20, R22, R25, +INF ;  /* 0x7f80000016141423 */ /* 0x000fe20000000019 */
[----:B------:R-:W-:Y:S01]  /*0620*/  LOP3.LUT R23, R23, 0xff800000, RZ, 0xc0, !PT ;  /* 0xff80000017177812 */ /* 0x000fe200078ec0ff */
[----:B------:R-:W3:Y:S03]  /*0630*/  LDG.E.CONSTANT R2, desc[UR4][R2.64+0xc] ;  /* 0x00000c0402027981 */ /* 0x000ee6000c1e9900 */
        /* <DEDUP_REMOVED lines=10> */
[----:B------:R-:W-:-:S04]  /*06e0*/  FMUL R22, R27, R22 ;  /* 0x000000161b167220 */ /* 0x000fc80000400000 */
[----:B------:R-:W-:Y:S01]  /*06f0*/  FFMA R29, R27, R22, R27 ;  /* 0x000000161b1d7223 */ /* 0x000fe2000000001b */
[----:B------:R-:W-:Y:S01]  /*0700*/  ISETP.GT.U32.AND P1, PT, R26, 0x7f7fffff, PT ;  /* 0x7f7fffff1a00780c */ /* 0x000fe20003f24070 */
[----:B------:R-:W-:Y:S01]  /*0710*/  BSSY.RECONVERGENT B3, `(.L_x_72) ;  /* 0x000003e000037945 */ /* 0x000fe20003800200 */
[----:B--2---:R-:W-:-:S05]  /*0720*/  FADD R0, -R0, 1 ;  /* 0x3f80000000007421 */ /* 0x004fca0000000100 */
[----:B------:R-:W-:Y:S02]  /*0730*/  FMNMX R28, R0, 9.9999999747524270788e-07, !PT ;  /* 0x358637bd001c7809 */ /* 0x000fe40007800000 */
[----:B------:R-:W-:-:S03]  /*0740*/  I2FP.F32.S32 R0, R23 ;  /* 0x0000001700007245 */ /* 0x000fc60000201400 */
[----:B------:R-:W-:Y:S02]  /*0750*/  VIADD R27, R28, 0xc0d55555 ;  /* 0xc0d555551c1b7836 */ /* 0x000fe40000000000 */
[----:B------:R-:W-:-:S03]  /*0760*/  FFMA R0, R0, 1.1920928955078125e-07, RZ ;  /* 0x3400000000007823 */ /* 0x000fc600000000ff */
[----:B------:R-:W-:Y:S01]  /*0770*/  LOP3.LUT R27, R27, 0xff800000, RZ, 0xc0, !PT ;  /* 0xff8000001b1b7812 */ /* 0x000fe200078ec0ff */
[----:B------:R-:W-:-:S03]  /*0780*/  FFMA R23, R0, 0.69314718246459960938, R29 ;  /* 0x3f31721800177823 */ /* 0x000fc6000000001d */
        /* <DEDUP_REMOVED lines=8> */
[----:B------:R-:W-:Y:S01]  /*0810*/  FFMA R0, R29, R0, 0.33333182334899902344 ;  /* 0x3eaaaa781d007423 */ /* 0x000fe20000000000 */
[----:B---3--:R-:W-:-:S03]  /*0820*/  FADD R2, -R2, 1 ;  /* 0x3f80000002027421 */ /* 0x008fc60000000100 */
[----:B------:R-:W-:-:S04]  /*0830*/  FFMA R0, R29, R0, -0.5 ;  /* 0xbf0000001d007423 */ /* 0x000fc80000000000 */
[----:B------:R-:W-:Y:S01]  /*0840*/  FMUL R0, R29, R0 ;  /* 0x000000001d007220 */ /* 0x000fe20000400000 */
[----:B------:R-:W-:-:S03]  /*0850*/  FMNMX R2, R2, 9.9999999747524270788e-07, !PT ;  /* 0x358637bd02027809 */ /* 0x000fc60007800000 */
[----:B------:R-:W-:Y:S01]  /*0860*/  FFMA R29, R29, R0, R29 ;  /* 0x000000001d1d7223 */ /* 0x000fe2000000001d */
[----:B------:R-:W-:Y:S02]  /*0870*/  I2FP.F32.S32 R0, R27 ;  /* 0x0000001b00007245 */ /* 0x000fe40000201400 */
[----:B------:R-:W-:-:S03]  /*0880*/  IADD3 R3, PT, PT, R2, -0x3f2aaaab, RZ ;  /* 0xc0d5555502037810 */ /* 0x000fc60007ffe0ff */
[----:B------:R-:W-:Y:S01]  /*0890*/  FFMA R0, R0, 1.1920928955078125e-07, RZ ;  /* 0x3400000000007823 */ /* 0x000fe200000000ff */
[----:B------:R-:W-:-:S03]  /*08a0*/  LOP3.LUT R3, R3, 0xff800000, RZ, 0xc0, !PT ;  /* 0xff80000003037812 */ /* 0x000fc600078ec0ff */
[----:B------:R-:W-:Y:S01]  /*08b0*/  FFMA R22, R0, 0.69314718246459960938, R29 ;  /* 0x3f31721800167823 */ /* 0x000fe2000000001d */
[----:B------:R-:W-:-:S05]  /*08c0*/  IADD3 R0, PT, PT, R2, -R3, RZ ;  /* 0x8000000302007210 */ /* 0x000fca0007ffe0ff */
[----:B------:R-:W-:-:S04]  /*08d0*/  FADD R27, R0, -1 ;  /* 0xbf800000001b7421 */ /* 0x000fc80000000000 */
[----:B------:R-:W-:-:S04]  /*08e0*/  FFMA R24, R27, -R24, 0.14084610342979431152 ;  /* 0x3e1039f61b187423 */ /* 0x000fc80000000818 */
[----:B------:R-:W-:-:S04]  /*08f0*/  FFMA R24, R27, R24, -0.12148627638816833496 ;  /* 0xbdf8cdcc1b187423 */ /* 0x000fc80000000018 */
[----:B------:R-:W-:-:S04]  /*0900*/  FFMA R24, R27, R24, 0.13980610668659210205 ;  /* 0x3e0f29551b187423 */ /* 0x000fc80000000018 */
[----:B------:R-:W-:-:S04]  /*0910*/  FFMA R24, R27, R24, -0.16684235632419586182 ;  /* 0xbe2ad8b91b187423 */ /* 0x000fc80000000018 */
[----:B------:R-:W-:-:S04]  /*0920*/  FFMA R24, R27, R24, 0.20012299716472625732 ;  /* 0x3e4ced0b1b187423 */ /* 0x000fc80000000018 */
[----:B------:R-:W-:Y:S01]  /*0930*/  FFMA R24, R27, R24, -0.24999669194221496582 ;  /* 0xbe7fff221b187423 */ /* 0x000fe20000000018 */
[----:B------:R-:W-:-:S03]  /*0940*/  I2FP.F32.S32 R0, R3 ;  /* 0x0000000300007245 */ /* 0x000fc60000201400 */
[----:B------:R-:W-:Y:S01]  /*0950*/  FFMA R24, R27, R24, 0.33333182334899902344 ;  /* 0x3eaaaa781b187423 */ /* 0x000fe20000000018 */
[----:B------:R-:W-:-:S03]  /*0960*/  IMAD R3, R15, R15, RZ ;  /* 0x0000000f0f037224 */ /* 0x000fc600078e02ff */
[----:B------:R-:W-:Y:S01]  /*0970*/  FFMA R24, R27, R24, -0.5 ;  /* 0xbf0000001b187423 */ /* 0x000fe20000000018 */
[----:B------:R-:W-:-:S03]  /*0980*/  IMAD R3, R18, R18, R3 ;  /* 0x0000001212037224 */ /* 0x000fc600078e0203 */
[C---:B------:R-:W-:Y:S01]  /*0990*/  FMUL R24, R27.reuse, R24 ;  /* 0x000000181b187220 */ /* 0x040fe20000400000 */
[----:B------:R-:W-:Y:S01]  /*09a0*/  FFMA R0, R0, 1.1920928955078125e-07, RZ ;  /* 0x3400000000007823 */ /* 0x000fe200000000ff */
[----:B------:R-:W-:Y:S02]  /*09b0*/  I2FP.F32.U32 R3, R3 ;  /* 0x0000000300037245 */ /* 0x000fe40000201000 */
[----:B------:R-:W-:-:S04]  /*09c0*/  FFMA R27, R27, R24, R27 ;  /* 0x000000181b1b7223 */ /* 0x000fc8000000001b */
[----:B------:R-:W-:Y:S01]  /*09d0*/  FFMA R27, R0, 0.69314718246459960938, R27 ;  /* 0x3f317218001b7823 */ /* 0x000fe2000000001b */
[----:B------:R-:W-:Y:S02]  /*09e0*/  VIADD R0, R3, 0xf3000000 ;  /* 0xf300000003007836 */ /* 0x000fe40000000000 */
[----:B------:R-:W-:Y:S01]  /*09f0*/  @P1 FFMA R23, R26, R25, +INF ;  /* 0x7f8000001a171423 */ /* 0x000fe20000000019 */
[----:B------:R-:W-:Y:S02]  /*0a00*/  ISETP.GT.U32.AND P1, PT, R28, 0x7f7fffff, PT ;  /* 0x7f7fffff1c00780c */ /* 0x000fe40003f24070 */
[----:B------:R-:W-:Y:S01]  /*0a10*/  ISETP.GT.U32.AND P4, PT, R0, 0x727fffff, PT ;  /* 0x727fffff0000780c */ /* 0x000fe20003f84070 */
[----:B------:R0:W1:Y:S01]  /*0a20*/  MUFU.RSQ R24, R3 ;  /* 0x0000000300187308 */ /* 0x0000620000001400 */
[----:B------:R-:W-:-:S09]  /*0a30*/  ISETP.GT.U32.AND P2, PT, R2, 0x7f7fffff, PT ;  /* 0x7f7fffff0200780c */ /* 0x000fd20003f44070 */
[----:B------:R-:W-:-:S04]  /*0a40*/  @P1 FFMA R22, R28, R25, +INF ;  /* 0x7f8000001c161423 */ /* 0x000fc80000000019 */
[----:B------:R-:W-:Y:S01]  /*0a50*/  @P2 FFMA R27, R2, R25, +INF ;  /* 0x7f800000021b2423 */ /* 0x000fe20000000019 */
[----:B0-----:R-:W-:Y:S06]  /*0a60*/  @!P4 BRA `(.L_x_73) ;  /* 0x000000000010c947 */ /* 0x001fec0003800000 */
[----:B------:R-:W-:Y:S02]  /*0a70*/  MOV R0, R3 ;  /* 0x0000000300007202 */ /* 0x000fe40000000f00 */
[----:B------:R-:W-:-:S07]  /*0a80*/  MOV R26, 0xaa0 ;  /* 0x00000aa0001a7802 */ /* 0x000fce0000000f00 */
[----:B-1----:R-:W-:Y:S05]  /*0a90*/  CALL.REL.NOINC `($__internal_7_$__cuda_sm20_sqrt_rn_f32_slowpath) ;  /* 0x0000000800947944 */ /* 0x002fea0003c00000 */
[----:B------:R-:W-:Y:S05]  /*0aa0*/  BRA `(.L_x_74) ;  /* 0x0000000000107947 */ /* 0x000fea0003800000 */
.L_x_73:
[----:B-1----:R-:W-:Y:S01]  /*0ab0*/  FMUL.FTZ R0, R3, R24 ;  /* 0x0000001803007220 */ /* 0x002fe20000410000 */
[----:B------:R-:W-:-:S03]  /*0ac0*/  FMUL.FTZ R2, R24, 0.5 ;  /* 0x3f00000018027820 */ /* 0x000fc60000410000 */
[----:B------:R-:W-:-:S04]  /*0ad0*/  FFMA R3, -R0, R0, R3 ;  /* 0x0000000000037223 */ /* 0x000fc80000000103 */
[----:B------:R-:W-:-:S07]  /*0ae0*/  FFMA R0, R3, R2, R0 ;  /* 0x0000000203007223 */ /* 0x000fce0000000000 */
.L_x_74:
[----:B------:R-:W-:Y:S05]  /*0af0*/  BSYNC.RECONVERGENT B3 ;  /* 0x0000000000037941 */ /* 0x000fea0003800200 */
.L_x_72:
[----:B------:R-:W0:Y:S01]  /*0b00*/  MUFU.RCP R2, R21 ;  /* 0x0000001500027308 */ /* 0x000e220000001000 */
[----:B------:R-:W-:Y:S01]  /*0b10*/  FMUL R0, R0, -R0 ;  /* 0x8000000000007220 */ /* 0x000fe20000400000 */
[----:B------:R-:W-:Y:S06]  /*0b20*/  BSSY.RECONVERGENT B3, `(.L_x_75) ;  /* 0x000000b000037945 */ /* 0x000fec0003800200 */
[----:B------:R-:W1:Y:S01]  /*0b30*/  FCHK P1, R0, R21 ;  /* 0x0000001500007302 */ /* 0x000e620000020000 */
[----:B0-----:R-:W-:-:S04]  /*0b40*/  FFMA R3, -R21, R2, 1 ;  /* 0x3f80000015037423 */ /* 0x001fc80000000102 */
[----:B------:R-:W-:-:S04]  /*0b50*/  FFMA R3, R2, R3, R2 ;  /* 0x0000000302037223 */ /* 0x000fc80000000002 */
[----:B------:R-:W-:-:S04]  /*0b60*/  FFMA R2, R0, R3, RZ ;  /* 0x0000000300027223 */ /* 0x000fc800000000ff */
[----:B------:R-:W-:-:S04]  /*0b70*/  FFMA R24, -R21, R2, R0 ;  /* 0x0000000215187223 */ /* 0x000fc80000000100 */
[----:B------:R-:W-:Y:S01]  /*0b80*/  FFMA R2, R3, R24, R2 ;  /* 0x0000001803027223 */ /* 0x000fe20000000002 */
[----:B-1----:R-:W-:Y:S06]  /*0b90*/  @!P1 BRA `(.L_x_76) ;  /* 0x00000000000c9947 */ /* 0x002fec0003800000 */
[----:B------:R-:W-:-:S07]  /*0ba0*/  MOV R2, 0xbc0 ;  /* 0x00000bc000027802 */ /* 0x000fce0000000f00 */
[----:B------:R-:W-:Y:S05]  /*0bb0*/  CALL.REL.NOINC `($__internal_8_$__cuda_sm3x_div_rn_noftz_f32_slowpath) ;  /* 0x0000000800a87944 */ /* 0x000fea0003c00000 */
[----:B------:R-:W-:-:S07]  /*0bc0*/  MOV R2, R0 ;  /* 0x0000000000027202 */ /* 0x000fce0000000f00 */
.L_x_76:
[----:B------:R-:W-:Y:S05]  /*0bd0*/  BSYNC.RECONVERGENT B3 ;  /* 0x0000000000037941 */ /* 0x000fea0003800200 */
.L_x_75:
        /* <DEDUP_REMOVED lines=15> */
.L_x_71:
[----:B------:R-:W-:Y:S05]  /*0cd0*/  BSYNC.RECONVERGENT B0 ;  /* 0x0000000000007941 */ /* 0x000fea0003800200 */
.L_x_70:
[----:B------:R-:W-:Y:S01]  /*0ce0*/  IADD3 R18, PT, PT, R18, 0x1, RZ ;  /* 0x0000000112127810 */ /* 0x000fe20007ffe0ff */
[----:B------:R-:W-:Y:S01]  /*0cf0*/  VIADD R16, R16, 0x1 ;  /* 0x0000000110107836 */ /* 0x000fe20000000000 */
[----:B------:R-:W-:Y:S01]  /*0d00*/  IADD3 R19, PT, PT, R19, 0x4, RZ ;  /* 0x0000000413137810 */ /* 0x000fe20007ffe0ff */
[----:B------:R-:W-:Y:S06]  /*0d10*/  @P3 BRA `(.L_x_77) ;  /* 0xfffffff400a83947 */ /* 0x000fec000383ffff */
[----:B------:R-:W-:Y:S05]  /*0d20*/  BSYNC.RECONVERGENT B1 ;  /* 0x0000000000017941 */ /* 0x000fea0003800200 */
.L_x_69:
[C---:B------:R-:W-:Y:S02]  /*0d30*/  ISETP.NE.AND P0, PT, R15.reuse, R6, PT ;  /* 0x000000060f00720c */ /* 0x040fe40003f05270 */
[----:B------:R-:W-:-:S11]  /*0d40*/  IADD3 R15, PT, PT, R15, 0x1, RZ ;  /* 0x000000010f0f7810 */ /* 0x000fd60007ffe0ff */
[----:B------:R-:W-:Y:S05]  /*0d50*/  @P0 BRA `(.L_x_78) ;  /* 0xfffffff4006c0947 */ /* 0x000fea000383ffff */
.L_x_68:
[----:B------:R-:W-:Y:S05]  /*0d60*/  BSYNC.RECONVERGENT B2 ;  /* 0x0000000000027941 */ /* 0x000fea0003800200 */
.L_x_67:
        /* <DEDUP_REMOVED lines=8> */
[----:B------:R-:W-:Y:S02]  /*0df0*/  MOV R2, R11 ;  /* 0x0000000b00027202 */ /* 0x000fe40000000f00 */
[----:B------:R-:W-:-:S07]  /*0e00*/  MOV R6, 0xe20 ;  /* 0x00000e2000067802 */ /* 0x000fce0000000f00 */
[----:B------:R-:W-:Y:S05]  /*0e10*/  CALL.REL.NOINC `($__internal_6_$__cuda_sm20_rcp_rn_f32_slowpath) ;  /* 0x0000000000dc7944 */ /* 0x000fea0003c00000 */
[----:B------:R-:W-:Y:S05]  /*0e20*/  BRA `(.L_x_83) ;  /* 0x0000000000107947 */ /* 0x000fea0003800000 */
.L_x_82:
[----:B------:R-:W0:Y:S02]  /*0e30*/  MUFU.RCP R0, R11 ;  /* 0x0000000b00007308 */ /* 0x000e240000001000 */
[----:B0-----:R-:W-:-:S04]  /*0e40*/  FFMA R2, R0, R11, -1 ;  /* 0xbf80000000027423 */ /* 0x001fc8000000000b */
[----:B------:R-:W-:-:S04]  /*0e50*/  FADD.FTZ R3, -R2, -RZ ;  /* 0x800000ff02037221 */ /* 0x000fc80000010100 */
[----:B------:R-:W-:-:S07]  /*0e60*/  FFMA R0, R0, R3, R0 ;  /* 0x0000000300007223 */ /* 0x000fce0000000000 */
.L_x_83:
[----:B------:R-:W-:Y:S05]  /*0e70*/  BSYNC.RECONVERGENT B1 ;  /* 0x0000000000017941 */ /* 0x000fea0003800200 */
.L_x_81:
[C---:B------:R-:W-:Y:S01]  /*0e80*/  FMUL R7, R0.reuse, R7 ;  /* 0x0000000700077220 */ /* 0x040fe20000400000 */
[C---:B------:R-:W-:Y:S01]  /*0e90*/  FMUL R8, R0.reuse, R8 ;  /* 0x0000000800087220 */ /* 0x040fe20000400000 */
[C---:B------:R-:W-:Y:S01]  /*0ea0*/  FMUL R9, R0.reuse, R9 ;  /* 0x0000000900097220 */ /* 0x040fe20000400000 */
[----:B------:R-:W-:-:S07]  /*0eb0*/  FMUL R10, R0, R10 ;  /* 0x0000000a000a7220 */ /* 0x000fce0000400000 */
.L_x_80:
[----:B------:R-:W-:Y:S05]  /*0ec0*/  BSYNC.RECONVERGENT B0 ;  /* 0x0000000000007941 */ /* 0x000fea0003800200 */
.L_x_79:
[----:B------:R-:W-:Y:S02]  /*0ed0*/  HFMA2 R14, -RZ, RZ, 3.7421875, 0 ;  /* 0x437c0000ff0e7431 */ /* 0x000fe400000001ff */
[----:B------:R-:W-:Y:S01]  /*0ee0*/  IMAD.MOV.U32 R13, RZ, RZ, 0x3bbb989d ;  /* 0x3bbb989dff0d7424 */ /* 0x000fe200078e00ff */
[----:B------:R-:W0:Y:S03]  /*0ef0*/  LDCU UR6, c[0x0][0x39c] ;  /* 0x00007380ff0677ac */ /* 0x000e260008000800 */
[-C--:B------:R-:W-:Y:S01]  /*0f00*/  FFMA.SAT R0, R7, R13.reuse, 0.5 ;  /* 0x3f00000007007423 */ /* 0x080fe2000000200d */
[-C--:B------:R-:W-:Y:S01]  /*0f10*/  FFMA.SAT R3, R8, R13.reuse, 0.5 ;  /* 0x3f00000008037423 */ /* 0x080fe2000000200d */
[-C--:B------:R-:W-:Y:S02]  /*0f20*/  FFMA.SAT R11, R9, R13.reuse, 0.5 ;  /* 0x3f000000090b7423 */ /* 0x080fe4000000200d */
[-C--:B------:R-:W-:Y:S01]  /*0f30*/  FFMA.RM R0, R0, R14.reuse, 12582913 ;  /* 0x4b40000100007423 */ /* 0x080fe2000000400e */
[-C--:B------:R-:W-:Y:S01]  /*0f40*/  FFMA.RM R6, R3, R14.reuse, 12582913 ;  /* 0x4b40000103067423 */ /* 0x080fe2000000400e */
[-C--:B------:R-:W-:Y:S01]  /*0f50*/  FFMA.RM R12, R11, R14.reuse, 12582913 ;  /* 0x4b4000010b0c7423 */ /* 0x080fe2000000400e */
[----:B------:R-:W-:Y:S01]  /*0f60*/  FFMA.SAT R11, R10, R13, 0.5 ;  /* 0x3f0000000a0b7423 */ /* 0x000fe2000000200d */
[----:B------:R-:W-:Y:S01]  /*0f70*/  FADD R2, R0, -12583039 ;  /* 0xcb40007f00027421 */ /* 0x000fe20000000000 */
[----:B------:R-:W-:Y:S01]  /*0f80*/  FADD R3, R6, -12583039 ;  /* 0xcb40007f06037421 */ /* 0x000fe20000000000 */
[----:B------:R-:W-:Y:S01]  /*0f90*/  SHF.L.U32 R0, R0, 0x17, RZ ;  /* 0x0000001700007819 */ /* 0x000fe200000006ff */
[----:B------:R-:W-:Y:S01]  /*0fa0*/  FFMA.RM R13, R11, R14, 12582913 ;  /* 0x4b4000010b0d7423 */ /* 0x000fe2000000400e */
[----:B------:R-:W-:Y:S01]  /*0fb0*/  FFMA R2, R7, 1.4426950216293334961, -R2 ;  /* 0x3fb8aa3b07027823 */ /* 0x000fe20000000802 */
[----:B------:R-:W-:Y:S01]  /*0fc0*/  FFMA R3, R8, 1.4426950216293334961, -R3 ;  /* 0x3fb8aa3b08037823 */ /* 0x000fe20000000803 */
[----:B0-----:R-:W-:-:S02]  /*0fd0*/  IMAD R4, R4, UR6, R5 ;  /* 0x0000000604047c24 */ /* 0x001fc4000f8e0205 */
[----:B------:R-:W-:Y:S01]  /*0fe0*/  FADD R15, R13, -12583039 ;  /* 0xcb40007f0d0f7421 */ /* 0x000fe20000000000 */
[----:B------:R-:W-:Y:S01]  /*0ff0*/  FFMA R7, R7, 1.925963033500011079e-08, R2 ;  /* 0x32a5706007077823 */ /* 0x000fe20000000002 */
[----:B------:R-:W-:Y:S01]  /*1000*/  FADD R2, R12, -12583039 ;  /* 0xcb40007f0c027421 */ /* 0x000fe20000000000 */
[----:B------:R-:W-:Y:S01]  /*1010*/  FFMA R8, R8, 1.925963033500011079e-08, R3 ;  /* 0x32a5706008087823 */ /* 0x000fe20000000003 */
[----:B------:R-:W-:Y:S01]  /*1020*/  FFMA R15, R10, 1.4426950216293334961, -R15 ;  /* 0x3fb8aa3b0a0f7823 */ /* 0x000fe2000000080f */
[----:B------:R-:W-:Y:S01]  /*1030*/  SHF.L.U32 R5, R4, 0x2, RZ ;  /* 0x0000000204057819 */ /* 0x000fe200000006ff */
[C---:B------:R-:W-:Y:S01]  /*1040*/  FFMA R14, R9.reuse, 1.4426950216293334961, -R2 ;  /* 0x3fb8aa3b090e7823 */ /* 0x040fe20000000802 */
[----:B------:R-:W0:Y:S01]  /*1050*/  MUFU.EX2 R7, R7 ;  /* 0x0000000700077308 */ /* 0x000e220000000800 */
[----:B------:R-:W1:Y:S01]  /*1060*/  LDC.64 R2, c[0x0][0x388] ;  /* 0x0000e200ff027b82 */ /* 0x000e620000000a00 */
[----:B------:R-:W-:Y:S01]  /*1070*/  FFMA R15, R10, 1.925963033500011079e-08, R15 ;  /* 0x32a570600a0f7823 */ /* 0x000fe2000000000f */
[----:B------:R-:W-:Y:S01]  /*1080*/  FFMA R14, R9, 1.925963033500011079e-08, R14 ;  /* 0x32a57060090e7823 */ /* 0x000fe2000000000e */
[----:B------:R-:W-:Y:S01]  /*1090*/  SHF.L.U32 R12, R12, 0x17, RZ ;  /* 0x000000170c0c7819 */ /* 0x000fe200000006ff */
[----:B------:R-:W-:Y:S01]  /*10a0*/  IMAD.SHL.U32 R6, R6, 0x800000, RZ ;  /* 0x0080000006067824 */ /* 0x000fe200078e00ff */
[----:B------:R-:W-:-:S02]  /*10b0*/  SHF.L.U32 R13, R13, 0x17, RZ ;  /* 0x000000170d0d7819 */ /* 0x000fc400000006ff */
[----:B------:R-:W2:Y:S08]  /*10c0*/  MUFU.EX2 R11, R8 ;  /* 0x00000008000b7308 */ /* 0x000eb00000000800 */
[----:B------:R-:W3:Y:S01]  /*10d0*/  MUFU.EX2 R9, R14 ;  /* 0x0000000e00097308 */ /* 0x000ee20000000800 */
[----:B0-----:R-:W-:-:S07]  /*10e0*/  FFMA R7, R0, -R7, 1 ;  /* 0x3f80000000077423 */ /* 0x001fce0000000807 */
[----:B------:R-:W0:Y:S01]  /*10f0*/  MUFU.EX2 R10, R15 ;  /* 0x0000000f000a7308 */ /* 0x000e220000000800 */
[----:B-1----:R-:W-:-:S04]  /*1100*/  IMAD.WIDE R2, R5, 0x4, R2 ;  /* 0x0000000405027825 */ /* 0x002fc800078e0202 */
[----:B--2---:R-:W-:Y:S01]  /*1110*/  FFMA R11, R6, -R11, 1 ;  /* 0x3f800000060b7423 */ /* 0x004fe2000000080b */
[----:B------:R-:W-:Y:S01]  /*1120*/  STG.E desc[UR4][R2.64], R7 ;  /* 0x0000000702007986 */ /* 0x000fe2000c101904 */
[----:B---3--:R-:W-:-:S03]  /*1130*/  FFMA R9, R12, -R9, 1 ;  /* 0x3f8000000c097423 */ /* 0x008fc60000000809 */
[----:B------:R-:W-:Y:S04]  /*1140*/  STG.E desc[UR4][R2.64+0x4], R11 ;  /* 0x0000040b02007986 */ /* 0x000fe8000c101904 */
[----:B------:R-:W-:Y:S01]  /*1150*/  STG.E desc[UR4][R2.64+0x8], R9 ;  /* 0x0000080902007986 */ /* 0x000fe2000c101904 */
[----:B0-----:R-:W-:-:S05]  /*1160*/  FFMA R13, R13, -R10, 1 ;  /* 0x3f8000000d0d7423 */ /* 0x001fca000000080a */
[----:B------:R-:W-:Y:S01]  /*1170*/  STG.E desc[UR4][R2.64+0xc], R13 ;  /* 0x00000c0d02007986 */ /* 0x000fe2000c101904 */
[----:B------:R-:W-:Y:S05]  /*1180*/  EXIT ;  /* 0x000000000000794d */ /* 0x000fea0003800000 */
        .weak           $__internal_6_$__cuda_sm20_rcp_rn_f32_slowpath
        .type           $__internal_6_$__cuda_sm20_rcp_rn_f32_slowpath,@function
        .size           $__internal_6_$__cuda_sm20_rcp_rn_f32_slowpath,($__internal_7_$__cuda_sm20_sqrt_rn_f32_slowpath - $__internal_6_$__cuda_sm20_rcp_rn_f32_slowpath)
$__internal_6_$__cuda_sm20_rcp_rn_f32_slowpath:
        /* <DEDUP_REMOVED lines=15> */
.L_x_85:
[----:B------:R-:W-:-:S05]  /*1280*/  VIADD R15, R13, 0xffffff03 ;  /* 0xffffff030d0f7836 */ /* 0x000fca0000000000 */
[----:B------:R-:W-:-:S13]  /*1290*/  ISETP.GT.U32.AND P0, PT, R15, 0x1, PT ;  /* 0x000000010f00780c */ /* 0x000fda0003f04070 */
[----:B------:R-:W-:Y:S05]  /*12a0*/  @P0 BRA `(.L_x_87) ;  /* 0x0000000000780947 */ /* 0x000fea0003800000 */
[----:B------:R-:W-:Y:S02]  /*12b0*/  LOP3.LUT R0, R2, 0x7fffff, RZ, 0xc0, !PT ;  /* 0x007fffff02007812 */ /* 0x000fe400078ec0ff */
[----:B------:R-:W-:Y:S02]  /*12c0*/  MOV R14, 0x3 ;  /* 0x00000003000e7802 */ /* 0x000fe40000000f00 */
[----:B------:R-:W-:Y:S02]  /*12d0*/  LOP3.LUT R0, R0, 0x3f800000, RZ, 0xfc, !PT ;  /* 0x3f80000000007812 */ /* 0x000fe400078efcff */
[----:B------:R-:W-:Y:S02]  /*12e0*/  SHF.L.U32 R14, R14, R15, RZ ;  /* 0x0000000f0e0e7219 */ /* 0x000fe400000006ff */
[----:B------:R-:W0:Y:S02]  /*12f0*/  MUFU.RCP R3, R0 ;  /* 0x0000000000037308 */ /* 0x000e240000001000 */
        /* <DEDUP_REMOVED lines=16> */
[----:B------:R-:W-:-:S04]  /*1400*/  SEL R0, RZ, 0x1, !P0 ;  /* 0x00000001ff007807 */ /* 0x000fc80004000000 */
[----:B------:R-:W-:-:S04]  /*1410*/  IADD3 R0, PT, PT, -R0, RZ, RZ ;  /* 0x000000ff00007210 */ /* 0x000fc80007ffe1ff */
[----:B------:R-:W-:Y:S02]  /*1420*/  ISETP.GE.AND P0, PT, R0, RZ, PT ;  /* 0x000000ff0000720c */ /* 0x000fe40003f06270 */
[----:B------:R-:W-:-:S04]  /*1430*/  IADD3 R0, PT, PT, R13, -0xfc, RZ ;  /* 0xffffff040d007810 */ /* 0x000fc80007ffe0ff */
[----:B------:R-:W-:-:S07]  /*1440*/  SHF.R.U32.HI R3, RZ, R0, R3 ;  /* 0x00000000ff037219 */ /* 0x000fce0000011603 */
[----:B------:R-:W-:-:S05]  /*1450*/  @!P0 VIADD R3, R3, 0x1 ;  /* 0x0000000103038836 */ /* 0x000fca0000000000 */
[----:B------:R-:W-:-:S04]  /*1460*/  @!P1 SHF.L.U32 R3, R3, 0x1, RZ ;  /* 0x0000000103039819 */ /* 0x000fc800000006ff */
[----:B------:R-:W-:Y:S01]  /*1470*/  LOP3.LUT R3, R3, 0x80000000, R2, 0xf8, !PT ;  /* 0x8000000003037812 */ /* 0x000fe200078ef802 */
[----:B------:R-:W-:Y:S06]  /*1480*/  BRA `(.L_x_86) ;  /* 0x0000000000047947 */ /* 0x000fec0003800000 */
.L_x_87:
[----:B------:R0:W1:Y:S02]  /*1490*/  MUFU.RCP R3, R2 ;  /* 0x0000000200037308 */ /* 0x0000640000001000 */
.L_x_86:
[----:B------:R-:W-:Y:S05]  /*14a0*/  BSYNC.RECONVERGENT B2 ;  /* 0x0000000000027941 */ /* 0x000fea0003800200 */
.L_x_84:
[----:B-1----:R-:W-:Y:S01]  /*14b0*/  MOV R0, R3 ;  /* 0x0000000300007202 */ /* 0x002fe20000000f00 */
[----:B------:R-:W-:Y:S01]  /*14c0*/  HFMA2 R3, -RZ, RZ, 0, 0 ;  /* 0x00000000ff037431 */ /* 0x000fe200000001ff */
[----:B0-----:R-:W-:-:S04]  /*14d0*/  MOV R2, R6 ;  /* 0x0000000600027202 */ /* 0x001fc80000000f00 */
[----:B------:R-:W-:Y:S05]  /*14e0*/  RET.REL.NODEC R2 `(LogTransmittancePreblurKernel) ;  /* 0xffffffe802c47950 */ /* 0x000fea0003c3ffff */
        .weak           $__internal_7_$__cuda_sm20_sqrt_rn_f32_slowpath
        .type           $__internal_7_$__cuda_sm20_sqrt_rn_f32_slowpath,@function
        .size           $__internal_7_$__cuda_sm20_sqrt_rn_f32_slowpath,($__internal_8_$__cuda_sm3x_div_rn_noftz_f32_slowpath - $__internal_7_$__cuda_sm20_sqrt_rn_f32_slowpath)
$__internal_7_$__cuda_sm20_sqrt_rn_f32_slowpath:
[----:B------:R-:W-:-:S13]  /*14f0*/  LOP3.LUT P1, RZ, R0, 0x7fffffff, RZ, 0xc0, !PT ;  /* 0x7fffffff00ff7812 */ /* 0x000fda000782c0ff */
[----:B------:R-:W-:Y:S01]  /*1500*/  @!P1 IMAD.MOV.U32 R2, RZ, RZ, R0 ;  /* 0x000000ffff029224 */ /* 0x000fe200078e0000 */
[----:B------:R-:W-:Y:S06]  /*1510*/  @!P1 BRA `(.L_x_88) ;  /* 0x0000000000409947 */ /* 0x000fec0003800000 */
[----:B------:R-:W-:-:S13]  /*1520*/  FSETP.GEU.FTZ.AND P1, PT, R0, RZ, PT ;  /* 0x000000ff0000720b */ /* 0x000fda0003f3e000 */
[----:B------:R-:W-:Y:S01]  /*1530*/  @!P1 MOV R2, 0x7fffffff ;  /* 0x7fffffff00029802 */ /* 0x000fe20000000f00 */
[----:B------:R-:W-:Y:S06]  /*1540*/  @!P1 BRA `(.L_x_88) ;  /* 0x0000000000349947 */ /* 0x000fec0003800000 */
[----:B------:R-:W-:-:S13]  /*1550*/  FSETP.GTU.FTZ.AND P1, PT, |R0|, +INF , PT ;  /* 0x7f8000000000780b */ /* 0x000fda0003f3c200 */
[----:B------:R-:W-:Y:S01]  /*1560*/  @P1 FADD.FTZ R2, R0, 1 ;  /* 0x3f80000000021421 */ /* 0x000fe20000010000 */
[----:B------:R-:W-:Y:S06]  /*1570*/  @P1 BRA `(.L_x_88) ;  /* 0x0000000000281947 */ /* 0x000fec0003800000 */
[----:B------:R-:W-:-:S13]  /*1580*/  FSETP.NEU.FTZ.AND P1, PT, |R0|, +INF , PT ;  /* 0x7f8000000000780b */ /* 0x000fda0003f3d200 */
[----:B------:R-:W-:-:S04]  /*1590*/  @P1 FFMA R3, R0, 1.84467440737095516160e+19, RZ ;  /* 0x5f80000000031823 */ /* 0x000fc800000000ff */
[----:B------:R-:W0:Y:S02]  /*15a0*/  @P1 MUFU.RSQ R2, R3 ;  /* 0x0000000300021308 */ /* 0x000e240000001400 */
[----:B0-----:R-:W-:Y:S01]  /*15b0*/  @P1 FMUL.FTZ R24, R3, R2 ;  /* 0x0000000203181220 */ /* 0x001fe20000410000 */
[----:B------:R-:W-:-:S03]  /*15c0*/  @P1 FMUL.FTZ R2, R2, 0.5 ;  /* 0x3f00000002021820 */ /* 0x000fc60000410000 */
[----:B------:R-:W-:-:S04]  /*15d0*/  @P1 FADD.FTZ R25, -R24, -RZ ;  /* 0x800000ff18191221 */ /* 0x000fc80000010100 */
[----:B------:R-:W-:-:S04]  /*15e0*/  @P1 FFMA R25, R24, R25, R3 ;  /* 0x0000001918191223 */ /* 0x000fc80000000003 */
[----:B------:R-:W-:Y:S01]  /*15f0*/  @P1 FFMA R25, R25, R2, R24 ;  /* 0x0000000219191223 */ /* 0x000fe20000000018 */
[----:B------:R-:W-:-:S03]  /*1600*/  @!P1 MOV R2, R0 ;  /* 0x0000000000029202 */ /* 0x000fc60000000f00 */
[----:B------:R-:W-:-:S07]  /*1610*/  @P1 FMUL.FTZ R2, R25, 2.3283064365386962891e-10 ;  /* 0x2f80000019021820 */ /* 0x000fce0000410000 */
.L_x_88:
[----:B------:R-:W-:Y:S01]  /*1620*/  MOV R0, R2 ;  /* 0x0000000200007202 */ /* 0x000fe20000000f00 */
[----:B------:R-:W-:Y:S01]  /*1630*/  IMAD.MOV.U32 R3, RZ, RZ, 0x0 ;  /* 0x00000000ff037424 */ /* 0x000fe200078e00ff */
[----:B------:R-:W-:-:S04]  /*1640*/  MOV R2, R26 ;  /* 0x0000001a00027202 */ /* 0x000fc80000000f00 */
[----:B------:R-:W-:Y:S05]  /*1650*/  RET.REL.NODEC R2 `(LogTransmittancePreblurKernel) ;  /* 0xffffffe802687950 */ /* 0x000fea0003c3ffff */
        .weak           $__internal_8_$__cuda_sm3x_div_rn_noftz_f32_slowpath
        .type           $__internal_8_$__cuda_sm3x_div_rn_noftz_f32_slowpath,@function
        .size           $__internal_8_$__cuda_sm3x_div_rn_noftz_f32_slowpath,(.L_x_109 - $__internal_8_$__cuda_sm3x_div_rn_noftz_f32_slowpath)
$__internal_8_$__cuda_sm3x_div_rn_noftz_f32_slowpath:
[----:B------:R-:W-:Y:S01]  /*1660*/  SHF.R.U32.HI R3, RZ, 0x17, R21 ;  /* 0x00000017ff037819 */ /* 0x000fe20000011615 */
[----:B------:R-:W-:Y:S01]  /*1670*/  BSSY.RECONVERGENT B4, `(.L_x_89) ;  /* 0x0000065000047945 */ /* 0x000fe20003800200 */
[----:B------:R-:W-:Y:S02]  /*1680*/  MOV R24, R0 ;  /* 0x0000000000187202 */ /* 0x000fe40000000f00 */
[----:B------:R-:W-:Y:S02]  /*1690*/  LOP3.LUT R26, R3, 0xff, RZ, 0xc0, !PT ;  /* 0x000000ff031a7812 */ /* 0x000fe400078ec0ff */
[----:B------:R-:W-:Y:S02]  /*16a0*/  SHF.R.U32.HI R3, RZ, 0x17, R0 ;  /* 0x00000017ff037819 */ /* 0x000fe40000011600 */
[----:B------:R-:W-:Y:S02]  /*16b0*/  IADD3 R30, PT, PT, R26, -0x1, RZ ;  /* 0xffffffff1a1e7810 */ /* 0x000fe40007ffe0ff */
[----:B------:R-:W-:-:S02]  /*16c0*/  LOP3.LUT R29, R3, 0xff, RZ, 0xc0, !PT ;  /* 0x000000ff031d7812 */ /* 0x000fc400078ec0ff */
[----:B------:R-:W-:Y:S02]  /*16d0*/  ISETP.GT.U32.AND P1, PT, R30, 0xfd, PT ;  /* 0x000000fd1e00780c */ /* 0x000fe40003f24070 */
[----:B------:R-:W-:Y:S02]  /*16e0*/  IADD3 R28, PT, PT, R29, -0x1, RZ ;  /* 0xffffffff1d1c7810 */ /* 0x000fe40007ffe0ff */
        /* <DEDUP_REMOVED lines=23> */
[----:B------:R-:W-:Y:S02]  /*1860*/  @!P2 FFMA R25, R3, 1.84467440737095516160e+19, RZ ;  /* 0x5f8000000319a823 */ /* 0x000fe400000000ff */
[----:B------:R-:W-:Y:S01]  /*1870*/  @P1 MOV R3, RZ ;  /* 0x000000ff00031202 */ /* 0x000fe20000000f00 */
[----:B------:R-:W-:Y:S01]  /*1880*/  @!P1 FFMA R24, R0, 1.84467440737095516160e+19, RZ ;  /* 0x5f80000000189823 */ /* 0x000fe200000000ff */
[----:B------:R-:W-:-:S04]  /*1890*/  @!P1 MOV R3, 0xffffffc0 ;  /* 0xffffffc000039802 */ /* 0x000fc80000000f00 */
[----:B------:R-:W-:-:S07]  /*18a0*/  @!P2 IADD3 R3, PT, PT, R3, 0x40, RZ ;  /* 0x000000400303a810 */ /* 0x000fce0007ffe0ff */
.L_x_90:
[----:B------:R-:W-:Y:S01]  /*18b0*/  LEA R0, R26, 0xc0800000, 0x17 ;  /* 0xc08000001a007811 */ /* 0x000fe200078eb8ff */
[----:B------:R-:W-:Y:S01]  /*18c0*/  VIADD R29, R29, 0xffffff81 ;  /* 0xffffff811d1d7836 */ /* 0x000fe20000000000 */
[----:B------:R-:W-:Y:S02]  /*18d0*/  BSSY.RECONVERGENT B5, `(.L_x_95) ;  /* 0x0000035000057945 */ /* 0x000fe40003800200 */
[----:B------:R-:W-:Y:S01]  /*18e0*/  IADD3 R25, PT, PT, -R0, R25, RZ ;  /* 0x0000001900197210 */ /* 0x000fe20007ffe1ff */
[C---:B------:R-:W-:Y:S01]  /*18f0*/  IMAD R0, R29.reuse, -0x800000, R24 ;  /* 0xff8000001d007824 */ /* 0x040fe200078e0218 */
[----:B------:R-:W-:Y:S02]  /*1900*/  IADD3 R26, PT, PT, R29, 0x7f, -R26 ;  /* 0x0000007f1d1a7810 */ /* 0x000fe40007ffe81a */
[----:B------:R-:W0:Y:S01]  /*1910*/  MUFU.RCP R24, R25 ;  /* 0x0000001900187308 */ /* 0x000e220000001000 */
[----:B------:R-:W-:Y:S01]  /*1920*/  FADD.FTZ R29, -R25, -RZ ;  /* 0x800000ff191d7221 */ /* 0x000fe20000010100 */
[----:B------:R-:W-:-:S03]  /*1930*/  IADD3 R30, PT, PT, R26, R3, RZ ;  /* 0x000000031a1e7210 */ /* 0x000fc60007ffe0ff */
        /* <DEDUP_REMOVED lines=23> */
[----:B------:R-:W-:Y:S02]  /*1ab0*/  ISETP.NE.AND P2, PT, R29, RZ, PT ;  /* 0x000000ff1d00720c */ /* 0x000fe40003f45270 */
[----:B------:R-:W-:Y:S02]  /*1ac0*/  LOP3.LUT R25, R25, 0x7fffff, RZ, 0xc0, !PT ;  /* 0x007fffff19197812 */ /* 0x000fe400078ec0ff */
[----:B------:R-:W-:Y:S01]  /*1ad0*/  FSETP.NEU.FTZ.AND P1, PT, R3, R24, PT ;  /* 0x000000180300720b */ /* 0x000fe20003f3d000 */
[----:B------:R-:W-:Y:S01]  /*1ae0*/  VIADD R24, R29, 0x20 ;  /* 0x000000201d187836 */ /* 0x000fe20000000000 */
[----:B------:R-:W-:Y:S02]  /*1af0*/  LOP3.LUT R25, R25, 0x800000, RZ, 0xfc, !PT ;  /* 0x0080000019197812 */ /* 0x000fe400078efcff */
[----:B------:R-:W-:-:S02]  /*1b00*/  ISETP.NE.AND P4, PT, R29, RZ, PT ;  /* 0x000000ff1d00720c */ /* 0x000fc40003f85270 */
[----:B------:R-:W-:Y:S02]  /*1b10*/  SHF.L.U32 R24, R25, R24, RZ ;  /* 0x0000001819187219 */ /* 0x000fe400000006ff */
[----:B------:R-:W-:Y:S02]  /*1b20*/  IADD3 R3, PT, PT, -R29, RZ, RZ ;  /* 0x000000ff1d037210 */ /* 0x000fe40007ffe1ff */
[----:B------:R-:W-:Y:S02]  /*1b30*/  ISETP.NE.AND P2, PT, R24, RZ, P2 ;  /* 0x000000ff1800720c */ /* 0x000fe40001745270 */
[----:B------:R-:W-:Y:S02]  /*1b40*/  SEL R24, R3, RZ, P4 ;  /* 0x000000ff03187207 */ /* 0x000fe40002000000 */
[----:B------:R-:W-:Y:S02]  /*1b50*/  PLOP3.LUT P1, PT, P1, P2, PT, 0xf8, 0x8f ;  /* 0x00000000008f781c */ /* 0x000fe40000f25f70 */
[----:B------:R-:W-:-:S02]  /*1b60*/  SHF.R.U32.HI R24, RZ, R24, R25 ;  /* 0x00000018ff187219 */ /* 0x000fc40000011619 */
[----:B------:R-:W-:Y:S02]  /*1b70*/  SEL R3, RZ, 0x1, !P1 ;  /* 0x00000001ff037807 */ /* 0x000fe40004800000 */
[----:B------:R-:W-:-:S04]  /*1b80*/  SHF.R.U32.HI R26, RZ, 0x1, R24 ;  /* 0x00000001ff1a7819 */ /* 0x000fc80000011618 */
[----:B------:R-:W-:-:S04]  /*1b90*/  LOP3.LUT R3, R3, 0x1, R26, 0xf8, !PT ;  /* 0x0000000103037812 */ /* 0x000fc800078ef81a */
[----:B------:R-:W-:-:S04]  /*1ba0*/  LOP3.LUT R3, R3, R24, RZ, 0xc0, !PT ;  /* 0x0000001803037212 */ /* 0x000fc800078ec0ff */
[----:B------:R-:W-:-:S04]  /*1bb0*/  IADD3 R3, PT, PT, R26, R3, RZ ;  /* 0x000000031a037210 */ /* 0x000fc80007ffe0ff */
[----:B------:R-:W-:Y:S01]  /*1bc0*/  LOP3.LUT R0, R3, R0, RZ, 0xfc, !PT ;  /* 0x0000000003007212 */ /* 0x000fe200078efcff */
[----:B------:R-:W-:Y:S06]  /*1bd0*/  BRA `(.L_x_98) ;  /* 0x0000000000107947 */ /* 0x000fec0003800000 */
.L_x_97:
[----:B------:R-:W-:-:S04]  /*1be0*/  LOP3.LUT R0, R0, 0x80000000, RZ, 0xc0, !PT ;  /* 0x8000000000007812 */ /* 0x000fc800078ec0ff */
[----:B------:R-:W-:Y:S01]  /*1bf0*/  LOP3.LUT R0, R0, 0x7f800000, RZ, 0xfc, !PT ;  /* 0x7f80000000007812 */ /* 0x000fe200078efcff */
[----:B------:R-:W-:Y:S06]  /*1c00*/  BRA `(.L_x_98) ;  /* 0x0000000000047947 */ /* 0x000fec0003800000 */
.L_x_96:
[----:B------:R-:W-:-:S07]  /*1c10*/  LEA R0, R30, R0, 0x17 ;  /* 0x000000001e007211 */ /* 0x000fce00078eb8ff */
.L_x_98:
[----:B------:R-:W-:Y:S05]  /*1c20*/  BSYNC.RECONVERGENT B5 ;  /* 0x0000000000057941 */ /* 0x000fea0003800200 */
.L_x_95:
[----:B------:R-:W-:Y:S05]  /*1c30*/  BRA `(.L_x_99) ;  /* 0x0000000000207947 */ /* 0x000fea0003800000 */
.L_x_94:
[----:B------:R-:W-:-:S04]  /*1c40*/  LOP3.LUT R0, R25, 0x80000000, R24, 0x48, !PT ;  /* 0x8000000019007812 */ /* 0x000fc800078e4818 */
[----:B------:R-:W-:Y:S01]  /*1c50*/  LOP3.LUT R0, R0, 0x7f800000, RZ, 0xfc, !PT ;  /* 0x7f80000000007812 */ /* 0x000fe200078efcff */
[----:B------:R-:W-:Y:S06]  /*1c60*/  BRA `(.L_x_99) ;  /* 0x0000000000147947 */ /* 0x000fec0003800000 */
.L_x_93:
[----:B------:R-:W-:Y:S01]  /*1c70*/  LOP3.LUT R0, R25, 0x80000000, R24, 0x48, !PT ;  /* 0x8000000019007812 */ /* 0x000fe200078e4818 */
[----:B------:R-:W-:Y:S06]  /*1c80*/  BRA `(.L_x_99) ;  /* 0x00000000000c7947 */ /* 0x000fec0003800000 */
.L_x_92:
[----:B------:R-:W0:Y:S01]  /*1c90*/  MUFU.RSQ R0, -QNAN ;  /* 0xffc0000000007908 */ /* 0x000e220000001400 */
[----:B------:R-:W-:Y:S05]  /*1ca0*/  BRA `(.L_x_99) ;  /* 0x0000000000047947 */ /* 0x000fea0003800000 */
.L_x_91:
[----:B------:R-:W-:-:S07]  /*1cb0*/  FADD.FTZ R0, R0, R3 ;  /* 0x0000000300007221 */ /* 0x000fce0000010000 */
.L_x_99:
[----:B------:R-:W-:Y:S05]  /*1cc0*/  BSYNC.RECONVERGENT B4 ;  /* 0x0000000000047941 */ /* 0x000fea0003800200 */
.L_x_89:
[----:B------:R-:W-:-:S04]  /*1cd0*/  HFMA2 R3, -RZ, RZ, 0, 0 ;  /* 0x00000000ff037431 */ /* 0x000fc800000001ff */
[----:B0-----:R-:W-:Y:S05]  /*1ce0*/  RET.REL.NODEC R2 `(LogTransmittancePreblurKernel) ;  /* 0xffffffe002c47950 */ /* 0x001fea0003c3ffff */
.L_x_100:
        /* <DEDUP_REMOVED lines=9> */
.L_x_109:


//--------------------- .nv.shared.reserved.0     --------------------------
	.section	.nv.shared.reserved.0,"aw",@nobits
	.weak		__nv_reservedSMEM_offset_0_alias
	.size		__nv_reservedSMEM_offset_0_alias, 0, 64
	.other		__nv_reservedSMEM_offset_0_alias,@"STO_CUDA_RESERVED_SHARED STV_DEFAULT"
__nv_reservedSMEM_offset_0_alias:
	.zero		0
	.zero		64


//--------------------- .nv.constant0.LogTransmittancePreblurVKernel --------------------------
	.section	.nv.constant0.LogTransmittancePreblurVKernel,"a",@progbits
	.sectionflags	@""
	.align	4
.nv.constant0.LogTransmittancePreblurVKernel:
	.zero		936


//--------------------- .nv.constant0.LogTransmittancePreblurHKernel --------------------------
	.section	.nv.constant0.LogTransmittancePreblurHKernel,"a",@progbits
	.sectionflags	@""
	.align	4
.nv.constant0.LogTransmittancePreblurHKernel:
	.zero		936


//--------------------- .nv.constant0.LogTransmittancePreblurKernel --------------------------
	.section	.nv.constant0.LogTransmittancePreblurKernel,"a",@progbits
	.sectionflags	@""
	.align	4
.nv.constant0.LogTransmittancePreblurKernel:
	.zero		936


//--------------------- SYMBOLS --------------------------

	.type		.nv.reservedSmem.offset0,@object
	.size		.nv.reservedSmem.offset0,0x4
